def attn_fwd(
    Q,
    K,
    V,
    Out,
    Lse,
    sm_scale,
    stride_qz,
    stride_qh,
    stride_qm,
    stride_qk,
    stride_kz,
    stride_kh,
    stride_kn,
    stride_kk,
    stride_vz,
    stride_vh,
    stride_vn,
    stride_vk,
    stride_oz,
    stride_oh,
    stride_om,
    stride_ok,
    seqlen_q,
    seqlen_k,
    BLOCK_M: tl.constexpr,
    BLOCK_N: tl.constexpr,
    HEAD_DIM: tl.constexpr,
    CAUSAL: tl.constexpr,
):
    start_m = tl.program_id(0)
    off_hz = tl.program_id(1)
    q_off = off_hz * stride_qh
    k_off = off_hz * stride_kh
    v_off = off_hz * stride_vh
    offs_m = start_m * BLOCK_M + tl.arange(0, BLOCK_M)
    offs_d = tl.arange(0, HEAD_DIM)
    offs_n = tl.arange(0, BLOCK_N)
    q_ptrs = Q + q_off + offs_m[:, None] * stride_qm + offs_d[None, :] * stride_qk
    k_ptrs = K + k_off + offs_d[:, None] * stride_kk + offs_n[None, :] * stride_kn
    v_ptrs = V + v_off + offs_n[:, None] * stride_vn + offs_d[None, :] * stride_vk
    m_i = tl.full([BLOCK_M], float("-inf"), dtype=tl.float32)
    l_i = tl.zeros([BLOCK_M], dtype=tl.float32) + 1.0
    acc = tl.zeros([BLOCK_M, HEAD_DIM], dtype=tl.float32)
    q = tl.load(q_ptrs)
    acc, l_i, m_i = _attn_fwd_inner(
        acc,
        l_i,
        m_i,
        q,
        k_ptrs,
        v_ptrs,
        sm_scale,
        stride_kn,
        stride_vn,
        start_m,
        seqlen_k,
        BLOCK_M,
        BLOCK_N,
        HEAD_DIM,
        CAUSAL,
    )
    acc = acc / l_i[:, None]
    lse = m_i + tl.math.log2(l_i) / 1.4426950408889634
    o_ptrs = (
        Out
        + off_hz * stride_oh
        + offs_m[:, None] * stride_om
        + offs_d[None, :] * stride_ok
    )
    tl.store(o_ptrs, acc.to(Out.dtype.element_ty))
    tl.store(Lse + off_hz * seqlen_q + offs_m, lse)

# config = {"BLOCK_M": 64, "BLOCK_N": 128, "HEAD_DIM": 16, "arch": "sm_100", "causal": false, "dtype": "bf16", "num_stages": 3, "num_warps": 8}
# arch = sm_100


// ===== COMPILED SASS (sm_100a) =====

	.target	sm_100a

	.elftype	@"ET_EXEC"


//--------------------- .note.nv.tkinfo           --------------------------
	.section	.note.nv.tkinfo,"",@"SHT_NOTE"
	.sectionflags	@"SHF_NOTE_NV_TKINFO"
	.tkinfo
        /*0018*/ 	.word	0x00000081
        /*0030*/ 	.string	""
        /*0030*/ 	.string	"ptxas-blackwell"
        /*0030*/ 	.string	"Cuda compilation tools, release 12.9, V12.9.86"
        /*0030*/ 	.string	"Build cuda_12.9.r12.9/compiler.36037853_0"
        /*0030*/ 	.string	"-v  -suppress-debug-info  -lineinfo  -arch sm_100a "



//--------------------- .note.nv.cuver            --------------------------
	.section	.note.nv.cuver,"",@"SHT_NOTE"
	.sectionflags	@"SHF_NOTE_NV_CUVER"
        /*0018*/ 	.short	0x0001
        /*001a*/ 	.short	0x0064
        /*001c*/ 	.short	0x0001
        /*001e*/ 	.short	0x0000
        /*0020*/ 	.short	0x0001
        /*0022*/ 	.short	0x0000


//--------------------- .nv.info                  --------------------------
	.section	.nv.info,"",@"SHT_CUDA_INFO"
	.align	4


	//----- nvinfo : EIATTR_REGCOUNT
	.align		4
        /*0000*/ 	.byte	0x04, 0x2f
        /*0002*/ 	.short	(.L_5 - .L_4)
	.align		4
.L_4:
        /*0004*/ 	.word	index@(attn_fwd)
        /*0008*/ 	.word	0x0000006e


	//----- nvinfo : EIATTR_FRAME_SIZE
	.align		4
.L_5:
        /*000c*/ 	.byte	0x04, 0x11
        /*000e*/ 	.short	(.L_7 - .L_6)
	.align		4
.L_6:
        /*0010*/ 	.word	index@($__internal_2_$__cuda_sm10x_tcgen05_guardrail_trap_unallocated_columns_being_dealloced)
        /*0014*/ 	.word	0x00000000


	//----- nvinfo : EIATTR_FRAME_SIZE
	.align		4
.L_7:
        /*0018*/ 	.byte	0x04, 0x11
        /*001a*/ 	.short	(.L_9 - .L_8)
	.align		4
.L_8:
        /*001c*/ 	.word	index@($__internal_1_$__cuda_sm10x_tcgen05_guardrail_trap_phase_invalid_during_alloc)
        /*0020*/ 	.word	0x00000000


	//----- nvinfo : EIATTR_FRAME_SIZE
	.align		4
.L_9:
        /*0024*/ 	.byte	0x04, 0x11
        /*0026*/ 	.short	(.L_11 - .L_10)
	.align		4
.L_10:
        /*0028*/ 	.word	index@($__internal_0_$__cuda_sm10x_tcgen05_guardrail_trap_col_being_dealloced_not_returned_by_alloc)
        /*002c*/ 	.word	0x00000000


	//----- nvinfo : EIATTR_FRAME_SIZE
	.align		4
.L_11:
        /*0030*/ 	.byte	0x04, 0x11
        /*0032*/ 	.short	(.L_13 - .L_12)
	.align		4
.L_12:
        /*0034*/ 	.word	index@(attn_fwd)
        /*0038*/ 	.word	0x00000000


	//----- nvinfo : EIATTR_MIN_STACK_SIZE
	.align		4
.L_13:
        /*003c*/ 	.byte	0x04, 0x12
        /*003e*/ 	.short	(.L_15 - .L_14)
	.align		4
.L_14:
        /*0040*/ 	.word	index@(attn_fwd)
        /*0044*/ 	.word	0x00000000
.L_15:


//--------------------- .nv.info.attn_fwd         --------------------------
	.section	.nv.info.attn_fwd,"",@"SHT_CUDA_INFO"
	.sectionflags	@""
	.align	4


	//----- nvinfo : EIATTR_CUDA_API_VERSION
	.align		4
        /*0000*/ 	.byte	0x04, 0x37
        /*0002*/ 	.short	(.L_17 - .L_16)
.L_16:
        /*0004*/ 	.word	0x00000081


	//----- nvinfo : EIATTR_KPARAM_INFO
	.align		4
.L_17:
        /*0008*/ 	.byte	0x04, 0x17
        /*000a*/ 	.short	(.L_19 - .L_18)
.L_18:
        /*000c*/ 	.word	0x00000000
        /*0010*/ 	.short	0x0019
        /*0012*/ 	.short	0x0080
        /*0014*/ 	.byte	0x00, 0xf4, 0x21, 0x00


	//----- nvinfo : EIATTR_KPARAM_INFO
	.align		4
.L_19:
        /*0018*/ 	.byte	0x04, 0x17
        /*001a*/ 	.short	(.L_21 - .L_20)
.L_20:
        /*001c*/ 	.word	0x00000000
        /*0020*/ 	.short	0x0018
        /*0022*/ 	.short	0x0078
        /*0024*/ 	.byte	0x00, 0xf4, 0x21, 0x00


	//----- nvinfo : EIATTR_KPARAM_INFO
	.align		4
.L_21:
        /*0028*/ 	.byte	0x04, 0x17
        /*002a*/ 	.short	(.L_23 - .L_22)
.L_22:
        /*002c*/ 	.word	0x00000000
        /*0030*/ 	.short	0x0017
        /*0032*/ 	.short	0x0070
        /*0034*/ 	.byte	0x00, 0xf0, 0x11, 0x00


	//----- nvinfo : EIATTR_KPARAM_INFO
	.align		4
.L_23:
        /*0038*/ 	.byte	0x04, 0x17
        /*003a*/ 	.short	(.L_25 - .L_24)
.L_24:
        /*003c*/ 	.word	0x00000000
        /*0040*/ 	.short	0x0016
        /*0042*/ 	.short	0x006c
        /*0044*/ 	.byte	0x00, 0xf0, 0x11, 0x00


	//----- nvinfo : EIATTR_KPARAM_INFO
	.align		4
.L_25:
        /*0048*/ 	.byte	0x04, 0x17
        /*004a*/ 	.short	(.L_27 - .L_26)
.L_26:
        /*004c*/ 	.word	0x00000000
        /*0050*/ 	.short	0x0015
        /*0052*/ 	.short	0x0068
        /*0054*/ 	.byte	0x00, 0xf0, 0x11, 0x00


	//----- nvinfo : EIATTR_KPARAM_INFO
	.align		4
.L_27:
        /*0058*/ 	.byte	0x04, 0x17
        /*005a*/ 	.short	(.L_29 - .L_28)
.L_28:
        /*005c*/ 	.word	0x00000000
        /*0060*/ 	.short	0x0014
        /*0062*/ 	.short	0x0064
        /*0064*/ 	.byte	0x00, 0xf0, 0x11, 0x00


	//----- nvinfo : EIATTR_KPARAM_INFO
	.align		4
.L_29:
        /*0068*/ 	.byte	0x04, 0x17
        /*006a*/ 	.short	(.L_31 - .L_30)
.L_30:
        /*006c*/ 	.word	0x00000000
        /*0070*/ 	.short	0x0013
        /*0072*/ 	.short	0x0060
        /*0074*/ 	.byte	0x00, 0xf0, 0x11, 0x00


	//----- nvinfo : EIATTR_KPARAM_INFO
	.align		4
.L_31:
        /*0078*/ 	.byte	0x04, 0x17
        /*007a*/ 	.short	(.L_33 - .L_32)
.L_32:
        /*007c*/ 	.word	0x00000000
        /*0080*/ 	.short	0x0012
        /*0082*/ 	.short	0x005c
        /*0084*/ 	.byte	0x00, 0xf0, 0x11, 0x00


	//----- nvinfo : EIATTR_KPARAM_INFO
	.align		4
.L_33:
        /*0088*/ 	.byte	0x04, 0x17
        /*008a*/ 	.short	(.L_35 - .L_34)
.L_34:
        /*008c*/ 	.word	0x00000000
        /*0090*/ 	.short	0x0011
        /*0092*/ 	.short	0x0058
        /*0094*/ 	.byte	0x00, 0xf0, 0x11, 0x00


	//----- nvinfo : EIATTR_KPARAM_INFO
	.align		4
.L_35:
        /*0098*/ 	.byte	0x04, 0x17
        /*009a*/ 	.short	(.L_37 - .L_36)
.L_36:
        /*009c*/ 	.word	0x00000000
        /*00a0*/ 	.short	0x0010
        /*00a2*/ 	.short	0x0054
        /*00a4*/ 	.byte	0x00, 0xf0, 0x11, 0x00


	//----- nvinfo : EIATTR_KPARAM_INFO
	.align		4
.L_37:
        /*00a8*/ 	.byte	0x04, 0x17
        /*00aa*/ 	.short	(.L_39 - .L_38)
.L_38:
        /*00ac*/ 	.word	0x00000000
        /*00b0*/ 	.short	0x000f
        /*00b2*/ 	.short	0x0050
        /*00b4*/ 	.byte	0x00, 0xf0, 0x11, 0x00


	//----- nvinfo : EIATTR_KPARAM_INFO
	.align		4
.L_39:
        /*00b8*/ 	.byte	0x04, 0x17
        /*00ba*/ 	.short	(.L_41 - .L_40)
.L_40:
        /*00bc*/ 	.word	0x00000000
        /*00c0*/ 	.short	0x000e
        /*00c2*/ 	.short	0x004c
        /*00c4*/ 	.byte	0x00, 0xf0, 0x11, 0x00


	//----- nvinfo : EIATTR_KPARAM_INFO
	.align		4
.L_41:
        /*00c8*/ 	.byte	0x04, 0x17
        /*00ca*/ 	.short	(.L_43 - .L_42)
.L_42:
        /*00cc*/ 	.word	0x00000000
        /*00d0*/ 	.short	0x000d
        /*00d2*/ 	.short	0x0048
        /*00d4*/ 	.byte	0x00, 0xf0, 0x11, 0x00


	//----- nvinfo : EIATTR_KPARAM_INFO
	.align		4
.L_43:
        /*00d8*/ 	.byte	0x04, 0x17
        /*00da*/ 	.short	(.L_45 - .L_44)
.L_44:
        /*00dc*/ 	.word	0x00000000
        /*00e0*/ 	.short	0x000c
        /*00e2*/ 	.short	0x0044
        /*00e4*/ 	.byte	0x00, 0xf0, 0x11, 0x00


	//----- nvinfo : EIATTR_KPARAM_INFO
	.align		4
.L_45:
        /*00e8*/ 	.byte	0x04, 0x17
        /*00ea*/ 	.short	(.L_47 - .L_46)
.L_46:
        /*00ec*/ 	.word	0x00000000
        /*00f0*/ 	.short	0x000b
        /*00f2*/ 	.short	0x0040
        /*00f4*/ 	.byte	0x00, 0xf0, 0x11, 0x00


	//----- nvinfo : EIATTR_KPARAM_INFO
	.align		4
.L_47:
        /*00f8*/ 	.byte	0x04, 0x17
        /*00fa*/ 	.short	(.L_49 - .L_48)
.L_48:
        /*00fc*/ 	.word	0x00000000
        /*0100*/ 	.short	0x000a
        /*0102*/ 	.short	0x003c
        /*0104*/ 	.byte	0x00, 0xf0, 0x11, 0x00


	//----- nvinfo : EIATTR_KPARAM_INFO
	.align		4
.L_49:
        /*0108*/ 	.byte	0x04, 0x17
        /*010a*/ 	.short	(.L_51 - .L_50)
.L_50:
        /*010c*/ 	.word	0x00000000
        /*0110*/ 	.short	0x0009
        /*0112*/ 	.short	0x0038
        /*0114*/ 	.byte	0x00, 0xf0, 0x11, 0x00


	//----- nvinfo : EIATTR_KPARAM_INFO
	.align		4
.L_51:
        /*0118*/ 	.byte	0x04, 0x17
        /*011a*/ 	.short	(.L_53 - .L_52)
.L_52:
        /*011c*/ 	.word	0x00000000
        /*0120*/ 	.short	0x0008
        /*0122*/ 	.short	0x0034
        /*0124*/ 	.byte	0x00, 0xf0, 0x11, 0x00


	//----- nvinfo : EIATTR_KPARAM_INFO
	.align		4
.L_53:
        /*0128*/ 	.byte	0x04, 0x17
        /*012a*/ 	.short	(.L_55 - .L_54)
.L_54:
        /*012c*/ 	.word	0x00000000
        /*0130*/ 	.short	0x0007
        /*0132*/ 	.short	0x0030
        /*0134*/ 	.byte	0x00, 0xf0, 0x11, 0x00


	//----- nvinfo : EIATTR_KPARAM_INFO
	.align		4
.L_55:
        /*0138*/ 	.byte	0x04, 0x17
        /*013a*/ 	.short	(.L_57 - .L_56)
.L_56:
        /*013c*/ 	.word	0x00000000
        /*0140*/ 	.short	0x0006
        /*0142*/ 	.short	0x002c
        /*0144*/ 	.byte	0x00, 0xf0, 0x11, 0x00


	//----- nvinfo : EIATTR_KPARAM_INFO
	.align		4
.L_57:
        /*0148*/ 	.byte	0x04, 0x17
        /*014a*/ 	.short	(.L_59 - .L_58)
.L_58:
        /*014c*/ 	.word	0x00000000
        /*0150*/ 	.short	0x0005
        /*0152*/ 	.short	0x0028
        /*0154*/ 	.byte	0x00, 0xf0, 0x11, 0x00


	//----- nvinfo : EIATTR_KPARAM_INFO
	.align		4
.L_59:
        /*0158*/ 	.byte	0x04, 0x17
        /*015a*/ 	.short	(.L_61 - .L_60)
.L_60:
        /*015c*/ 	.word	0x00000000
        /*0160*/ 	.short	0x0004
        /*0162*/ 	.short	0x0020
        /*0164*/ 	.byte	0x00, 0xf4, 0x21, 0x00


	//----- nvinfo : EIATTR_KPARAM_INFO
	.align		4
.L_61:
        /*0168*/ 	.byte	0x04, 0x17
        /*016a*/ 	.short	(.L_63 - .L_62)
.L_62:
        /*016c*/ 	.word	0x00000000
        /*0170*/ 	.short	0x0003
        /*0172*/ 	.short	0x0018
        /*0174*/ 	.byte	0x00, 0xf4, 0x21, 0x00


	//----- nvinfo : EIATTR_KPARAM_INFO
	.align		4
.L_63:
        /*0178*/ 	.byte	0x04, 0x17
        /*017a*/ 	.short	(.L_65 - .L_64)
.L_64:
        /*017c*/ 	.word	0x00000000
        /*0180*/ 	.short	0x0002
        /*0182*/ 	.short	0x0010
        /*0184*/ 	.byte	0x00, 0xf4, 0x21, 0x00


	//----- nvinfo : EIATTR_KPARAM_INFO
	.align		4
.L_65:
        /*0188*/ 	.byte	0x04, 0x17
        /*018a*/ 	.short	(.L_67 - .L_66)
.L_66:
        /*018c*/ 	.word	0x00000000
        /*0190*/ 	.short	0x0001
        /*0192*/ 	.short	0x0008
        /*0194*/ 	.byte	0x00, 0xf4, 0x21, 0x00


	//----- nvinfo : EIATTR_KPARAM_INFO
	.align		4
.L_67:
        /*0198*/ 	.byte	0x04, 0x17
        /*019a*/ 	.short	(.L_69 - .L_68)
.L_68:
        /*019c*/ 	.word	0x00000000
        /*01a0*/ 	.short	0x0000
        /*01a2*/ 	.short	0x0000
        /*01a4*/ 	.byte	0x00, 0xf4, 0x21, 0x00


	//----- nvinfo : EIATTR_AT_ENTRY_FRAGMENTS
	.align		4
.L_69:
        /*01a8*/ 	.byte	0x04, 0x4f
        /*01aa*/ 	.short	(.L_71 - .L_70)


	//   ....[0]....
.L_70:
        /*01ac*/ 	.word	0x00000004


	//----- nvinfo : EIATTR_RESERVED_SMEM_USED
	.align		4
.L_71:
        /*01b0*/ 	.byte	0x01, 0x41
	.zero		2


	//----- nvinfo : EIATTR_SPARSE_MMA_MASK
	.align		4
        /*01b4*/ 	.byte	0x03, 0x50
        /*01b6*/ 	.short	0x0000


	//----- nvinfo : EIATTR_TCGEN05_1CTA_USED
	.align		4
        /*01b8*/ 	.byte	0x01, 0x51
	.zero		2


	//----- nvinfo : EIATTR_MAXREG_COUNT
	.align		4
        /*01bc*/ 	.byte	0x03, 0x1b
        /*01be*/ 	.short	0x00ff


	//----- nvinfo : EIATTR_NUM_BARRIERS
	.align		4
        /*01c0*/ 	.byte	0x02, 0x4c
        /*01c2*/ 	.byte	0x01
	.zero		1


	//----- nvinfo : EIATTR_INT_WARP_WIDE_INSTR_OFFSETS
	.align		4
        /*01c4*/ 	.byte	0x04, 0x31
        /*01c6*/ 	.short	(.L_73 - .L_72)


	//   ....[0]....
.L_72:
        /*01c8*/ 	.word	0x000008c0


	//   ....[1]....
        /*01cc*/ 	.word	0x000008e0


	//   ....[2]....
        /*01d0*/ 	.word	0x00000c20


	//   ....[3]....
        /*01d4*/ 	.word	0x00000d20


	//   ....[4]....
        /*01d8*/ 	.word	0x00002ac0


	//   ....[5]....
        /*01dc*/ 	.word	0x00004b00


	//   ....[6]....
        /*01e0*/ 	.word	0x00004b50


	//----- nvinfo : EIATTR_COOP_GROUP_MASK_REGIDS
	.align		4
.L_73:
        /*01e4*/ 	.byte	0x04, 0x29
        /*01e6*/ 	.short	(.L_75 - .L_74)


	//   ....[0]....
.L_74:
        /*01e8*/ 	.word	0xffffffff


	//   ....[1]....
        /*01ec*/ 	.word	0xffffffff


	//   ....[2]....
        /*01f0*/ 	.word	0xffffffff


	//   ....[3]....
        /*01f4*/ 	.word	0xffffffff


	//   ....[4]....
        /*01f8*/ 	.word	0xffffffff


	//   ....[5]....
        /*01fc*/ 	.word	0xffffffff


	//   ....[6]....
        /*0200*/ 	.word	0xffffffff


	//   ....[7]....
        /*0204*/ 	.word	0xffffffff


	//   ....[8]....
        /*0208*/ 	.word	0xffffffff


	//   ....[9]....
        /*020c*/ 	.word	0xffffffff


	//   ....[10]....
        /*0210*/ 	.word	0xffffffff


	//   ....[11]....
        /*0214*/ 	.word	0xffffffff


	//----- nvinfo : EIATTR_COOP_GROUP_INSTR_OFFSETS
	.align		4
.L_75:
        /*0218*/ 	.byte	0x04, 0x28
        /*021a*/ 	.short	(.L_77 - .L_76)


	//   ....[0]....
.L_76:
        /*021c*/ 	.word	0x00000060


	//   ....[1]....
        /*0220*/ 	.word	0x00000320


	//   ....[2]....
        /*0224*/ 	.word	0x00001370


	//   ....[3]....
        /*0228*/ 	.word	0x000014a0


	//   ....[4]....
        /*022c*/ 	.word	0x00001cf0


	//   ....[5]....
        /*0230*/ 	.word	0x00001df0


	//   ....[6]....
        /*0234*/ 	.word	0x00002ff0


	//   ....[7]....
        /*0238*/ 	.word	0x00003040


	//   ....[8]....
        /*023c*/ 	.word	0x000038a0


	//   ....[9]....
        /*0240*/ 	.word	0x000038f0


	//   ....[10]....
        /*0244*/ 	.word	0x00004990


	//   ....[11]....
        /*0248*/ 	.word	0x00004c00


	//----- nvinfo : EIATTR_VRC_CTA_INIT_COUNT
	.align		4
.L_77:
        /*024c*/ 	.byte	0x02, 0x4a
        /*024e*/ 	.byte	0x80
	.zero		1


	//----- nvinfo : EIATTR_MBARRIER_INSTR_OFFSETS
	.align		4
        /*0250*/ 	.byte	0x04, 0x39
        /*0252*/ 	.short	(.L_79 - .L_78)


	//   ....[0]....
.L_78:
        /*0254*/ 	.word	0x00000a20
        /*0258*/ 	.word	0x000000ff
        /*025c*/ 	.word	0x00000000
        /*0260*/ 	.short	0x0100
        /*0262*/ 	.byte	0x0f
	.zero		1


	//   ....[1]....
        /*0264*/ 	.word	0x00000d10
        /*0268*/ 	.word	0x000000ff
        /*026c*/ 	.word	0x00003808
        /*0270*/ 	.short	0x0100
        /*0272*/ 	.byte	0x0c
	.zero		1


	//   ....[2]....
        /*0274*/ 	.word	0x00000de0
        /*0278*/ 	.word	0x000000ff
        /*027c*/ 	.word	0x00001000
        /*0280*/ 	.short	0x0100
        /*0282*/ 	.byte	0x0c
	.zero		1


	//   ....[3]....
        /*0284*/ 	.word	0x00000f10
        /*0288*/ 	.word	0x000000ff
        /*028c*/ 	.word	0x00001000
        /*0290*/ 	.short	0x010a
        /*0292*/ 	.byte	0x0c
	.zero		1


	//   ....[4]....
        /*0294*/ 	.word	0x00000fe0
        /*0298*/ 	.word	0x000000ff
        /*029c*/ 	.word	0x00001000
        /*02a0*/ 	.short	0x0108
        /*02a2*/ 	.byte	0x0c
	.zero		1


	//   ....[5]....
        /*02a4*/ 	.word	0x00002b80
        /*02a8*/ 	.word	0x000000ff
        /*02ac*/ 	.word	0x00003810
        /*02b0*/ 	.short	0x0100
        /*02b2*/ 	.byte	0x0c
	.zero		1


	//   ....[6]....
        /*02b4*/ 	.word	0x00002c60
        /*02b8*/ 	.word	0x000000ff
        /*02bc*/ 	.word	0x00003810
        /*02c0*/ 	.short	0x010a
        /*02c2*/ 	.byte	0x0c
	.zero		1


	//   ....[7]....
        /*02c4*/ 	.word	0x00002cd0
        /*02c8*/ 	.word	0x000000ff
        /*02cc*/ 	.word	0x00003810
        /*02d0*/ 	.short	0x0108
        /*02d2*/ 	.byte	0x0c
	.zero		1


	//   ....[8]....
        /*02d4*/ 	.word	0x00003940
        /*02d8*/ 	.word	0x000000ff
        /*02dc*/ 	.word	0x00000000
        /*02e0*/ 	.short	0x010a
        /*02e2*/ 	.byte	0x0f
	.zero		1


	//   ....[9]....
        /*02e4*/ 	.word	0x00004180
        /*02e8*/ 	.word	0x000000ff
        /*02ec*/ 	.word	0x00000000
        /*02f0*/ 	.short	0x010a
        /*02f2*/ 	.byte	0x0f
	.zero		1


	//   ....[10]....
        /*02f4*/ 	.word	0x000042c0
        /*02f8*/ 	.word	0x000000ff
        /*02fc*/ 	.word	0x00003800
        /*0300*/ 	.short	0x0108
        /*0302*/ 	.byte	0x0c
	.zero		1


	//   ....[11]....
        /*0304*/ 	.word	0x00004430
        /*0308*/ 	.word	0x000000ff
        /*030c*/ 	.word	0x00003808
        /*0310*/ 	.short	0x0108
        /*0312*/ 	.byte	0x0c
	.zero		1


	//   ....[12]....
        /*0314*/ 	.word	0x00004c20
        /*0318*/ 	.word	0x000000ff
        /*031c*/ 	.word	0x00001000
        /*0320*/ 	.short	0x010a
        /*0322*/ 	.byte	0x0c
	.zero		1


	//   ....[13]....
        /*0324*/ 	.word	0x00004c50
        /*0328*/ 	.word	0x000000ff
        /*032c*/ 	.word	0x00003810
        /*0330*/ 	.short	0x010a
        /*0332*/ 	.byte	0x0c
	.zero		1


	//   ....[14]....
        /*0334*/ 	.word	0x00004c80
        /*0338*/ 	.word	0x000000ff
        /*033c*/ 	.word	0x00000000
        /*0340*/ 	.short	0x010a
        /*0342*/ 	.byte	0x0f
	.zero		1


	//   ....[15]....
        /*0344*/ 	.word	0x00004cb0
        /*0348*/ 	.word	0x000000ff
        /*034c*/ 	.word	0x00000000
        /*0350*/ 	.short	0x010a
        /*0352*/ 	.byte	0x0f
	.zero		1


	//----- nvinfo : EIATTR_NUM_MBARRIERS
	.align		4
.L_79:
        /*0354*/ 	.byte	0x03, 0x38
        /*0356*/ 	.short	0xffff


	//----- nvinfo : EIATTR_EXIT_INSTR_OFFSETS
	.align		4
        /*0358*/ 	.byte	0x04, 0x1c
        /*035a*/ 	.short	(.L_81 - .L_80)


	//   ....[0]....
.L_80:
        /*035c*/ 	.word	0x00004c10


	//----- nvinfo : EIATTR_REQNTID
	.align		4
.L_81:
        /*0360*/ 	.byte	0x04, 0x10
        /*0362*/ 	.short	(.L_83 - .L_82)
.L_82:
        /*0364*/ 	.word	0x00000100
        /*0368*/ 	.word	0x00000001
        /*036c*/ 	.word	0x00000001


	//----- nvinfo : EIATTR_CRS_STACK_SIZE
	.align		4
.L_83:
        /*0370*/ 	.byte	0x04, 0x1e
        /*0372*/ 	.short	(.L_85 - .L_84)
.L_84:
        /*0374*/ 	.word	0x00000000


	//----- nvinfo : EIATTR_CBANK_PARAM_SIZE
	.align		4
.L_85:
        /*0378*/ 	.byte	0x03, 0x19
        /*037a*/ 	.short	0x0088


	//----- nvinfo : EIATTR_PARAM_CBANK
	.align		4
        /*037c*/ 	.byte	0x04, 0x0a
        /*037e*/ 	.short	(.L_87 - .L_86)
	.align		4
.L_86:
        /*0380*/ 	.word	index@(.nv.constant0.attn_fwd)
        /*0384*/ 	.short	0x0380
        /*0386*/ 	.short	0x0088


	//----- nvinfo : EIATTR_SW_WAR
	.align		4
.L_87:
        /*0388*/ 	.byte	0x04, 0x36
        /*038a*/ 	.short	(.L_89 - .L_88)
.L_88:
        /*038c*/ 	.word	0x00000008
.L_89:


//--------------------- .nv.compat                --------------------------
	.section	.nv.compat,"",@"SHT_CUDA_COMPAT_INFO"
	.align	4
        /*0000*/ 	.byte	0x02, 0x02, 0x02, 0x00, 0x02, 0x05, 0x05, 0x00, 0x02, 0x03, 0x00, 0x00, 0x02, 0x06, 0x01, 0x00


//--------------------- .nv.callgraph             --------------------------
	.section	.nv.callgraph,"",@"SHT_CUDA_CALLGRAPH"
	.align	4
	.sectionentsize	8
	.align		4
        /*0000*/ 	.word	0x00000000
	.align		4
        /*0004*/ 	.word	0xffffffff
	.align		4
        /*0008*/ 	.word	0x00000000
	.align		4
        /*000c*/ 	.word	0xfffffffe
	.align		4
        /*0010*/ 	.word	0x00000000
	.align		4
        /*0014*/ 	.word	0xfffffffd
	.align		4
        /*0018*/ 	.word	0x00000000
	.align		4
        /*001c*/ 	.word	0xfffffffc


//--------------------- .nv.constant4             --------------------------
	.section	.nv.constant4,"a",@progbits
	.align	8
	.align		8
.nv.constant4:
        /*0000*/ 	.dword	_$_str


//--------------------- .text.attn_fwd            --------------------------
	.section	.text.attn_fwd,"ax",@progbits
	.align	128
        .global         attn_fwd
        .type           attn_fwd,@function
        .size           attn_fwd,(.L_x_28 - attn_fwd)
        .other          attn_fwd,@"STO_CUDA_ENTRY STV_DEFAULT"
attn_fwd:
.text.attn_fwd:
[----:B------:R-:W0:Y:S01]  /*0000*/  LDC R1, c[0x0][0x37c] ;  /* 0x0000df00ff017b82 */ /* 0x000e220000000800 */
[----:B------:R-:W1:Y:S02]  /*0010*/  S2R R54, SR_TID.X ;  /* 0x0000000000367919 */ /* 0x000e640000002100 */
[----:B-1----:R-:W-:-:S13]  /*0020*/  ISETP.GE.U32.AND P0, PT, R54, 0x20, PT ;  /* 0x000000203600780c */ /* 0x002fda0003f06070 */
[----:B------:R-:W-:Y:S02]  /*0030*/  VOTEU.ANY UP0, P0 ;  /* 0x0000000000ff7886 */ /* 0x000fe40000000100 */
[----:B0-----:R-:W-:Y:S05]  /*0040*/  BRA.U UP0, `(.L_x_0) ;  /* 0x0000000100b87547 */ /* 0x001fea000b800000 */
[----:B------:R-:W0:Y:S01]  /*0050*/  S2UR UR6, SR_CgaCtaId ;  /* 0x00000000000679c3 */ /* 0x000e220000008800 */
[----:B------:R-:W-:Y:S01]  /*0060*/  NOP ;  /* 0x0000000000007918 */ /* 0x000fe20000000000 */
[----:B------:R-:W-:Y:S02]  /*0070*/  UMOV UR4, 0x40 ;  /* 0x0000004000047882 */ /* 0x000fe40000000000 */
[----:B0-----:R-:W-:-:S09]  /*0080*/  ULEA UR4, UR6, UR4, 0x18 ;  /* 0x0000000406047291 */ /* 0x001fd2000f8ec0ff */
[----:B------:R-:W0:Y:S01]  /*0090*/  LDS.U8 R0, [UR4] ;  /* 0x00000004ff007984 */ /* 0x000e220008000000 */
[----:B------:R-:W-:Y:S02]  /*00a0*/  UMOV UR4, 0x400 ;  /* 0x0000040000047882 */ /* 0x000fe40000000000 */
[----:B------:R-:W-:Y:S01]  /*00b0*/  ULEA UR4, UR6, UR4, 0x18 ;  /* 0x0000000406047291 */ /* 0x000fe2000f8ec0ff */
[----:B0-----:R-:W-:-:S13]  /*00c0*/  ISETP.NE.AND P0, PT, R0, RZ, PT ;  /* 0x000000ff0000720c */ /* 0x001fda0003f05270 */
[----:B------:R-:W-:Y:S05]  /*00d0*/  @P0 BRA `(.L_x_1) ;  /* 0x00000000007c0947 */ /* 0x000fea0003800000 */
[----:B------:R-:W-:-:S13]  /*00e0*/  ELECT P0, URZ, PT ;  /* 0x0000000000ff782f */ /* 0x000fda0003800000 */
[----:B------:R-:W-:Y:S05]  /*00f0*/  @!P0 BRA `(.L_x_2) ;  /* 0x0000000000848947 */ /* 0x000fea0003800000 */
[----:B------:R-:W-:Y:S01]  /*0100*/  UMOV UR5, 0x4 ;  /* 0x0000000400057882 */ /* 0x000fe20000000000 */
[----:B------:R-:W-:Y:S01]  /*0110*/  HFMA2 R4, -RZ, RZ, 0, 5.9604644775390625e-08 ;  /* 0x00000001ff047431 */ /* 0x000fe200000001ff */
[----:B------:R-:W-:-:S03]  /*0120*/  MOV R5, 0xf ;  /* 0x0000000f00057802 */ /* 0x000fc60000000f00 */
[----:B------:R-:W-:Y:S04]  /*0130*/  DEPBAR.LE SB0, 0x36 ;  /* 0x00008d800000791a */ /* 0x000fe80000000000 */
[----:B------:R-:W0:Y:S02]  /*0140*/  UTCATOMSWS.FIND_AND_SET.ALIGN UP1, UR5, UR5 ;  /* 0x00000005000575e3 */ /* 0x000e240008020800 */
[----:B0-----:R-:W-:-:S04]  /*0150*/  PLOP3.LUT P0, PT, PT, PT, UP1, 0x80, 0x8 ;  /* 0x000000000008781c */ /* 0x001fc80003f0f018 */
[----:B------:R-:W-:-:S04]  /*0160*/  SEL R0, RZ, 0xffffffff, !P0 ;  /* 0xffffffffff007807 */ /* 0x000fc80004000000 */
[----:B------:R-:W-:Y:S02]  /*0170*/  ISETP.NE.AND P0, PT, R0, RZ, PT ;  /* 0x000000ff0000720c */ /* 0x000fe40003f05270 */
[----:B------:R-:W-:-:S11]  /*0180*/  MOV R0, UR5 ;  /* 0x0000000500007c02 */ /* 0x000fd60008000f00 */
[----:B------:R-:W-:Y:S05]  /*0190*/  @P0 BRA `(.L_x_3) ;  /* 0x0000000000240947 */ /* 0x000fea0003800000 */
.L_x_4:
[----:B------:R-:W-:Y:S05]  /*01a0*/  NANOSLEEP 0x64 ;  /* 0x000000640000795d */ /* 0x000fea0003800000 */
[----:B------:R-:W-:-:S05]  /*01b0*/  UMOV UR5, 0x4 ;  /* 0x0000000400057882 */ /* 0x000fca0000000000 */
[----:B------:R-:W-:Y:S04]  /*01c0*/  DEPBAR.LE SB0, 0x36 ;  /* 0x00008d800000791a */ /* 0x000fe80000000000 */
[----:B------:R-:W0:Y:S02]  /*01d0*/  UTCATOMSWS.FIND_AND_SET.ALIGN UP1, UR5, UR5 ;  /* 0x00000005000575e3 */ /* 0x000e240008020800 */
[----:B0-----:R-:W-:-:S04]  /*01e0*/  PLOP3.LUT P0, PT, PT, PT, UP1, 0x80, 0x8 ;  /* 0x000000000008781c */ /* 0x001fc80003f0f018 */
[----:B------:R-:W-:-:S04]  /*01f0*/  SEL R0, RZ, 0xffffffff, !P0 ;  /* 0xffffffffff007807 */ /* 0x000fc80004000000 */
[----:B------:R-:W-:Y:S02]  /*0200*/  ISETP.NE.AND P0, PT, R0, RZ, PT ;  /* 0x000000ff0000720c */ /* 0x000fe40003f05270 */
[----:B------:R-:W-:-:S11]  /*0210*/  MOV R0, UR5 ;  /* 0x0000000500007c02 */ /* 0x000fd60008000f00 */
[----:B------:R-:W-:Y:S05]  /*0220*/  @!P0 BRA `(.L_x_4) ;  /* 0xfffffffc00dc8947 */ /* 0x000fea000383ffff */
.L_x_3:
[----:B------:R-:W-:Y:S01]  /*0230*/  IADD3 R3, PT, PT, R0, 0x10, RZ ;  /* 0x0000001000037810 */ /* 0x000fe20007ffe0ff */
[----:B------:R-:W-:Y:S01]  /*0240*/  UMOV UR5, 0x50 ;  /* 0x0000005000057882 */ /* 0x000fe20000000000 */
[----:B------:R-:W-:Y:S01]  /*0250*/  SHF.L.U32 R2, R5, R0, RZ ;  /* 0x0000000005027219 */ /* 0x000fe200000006ff */
[----:B------:R-:W-:Y:S01]  /*0260*/  ULEA UR5, UR6, UR5, 0x18 ;  /* 0x0000000506057291 */ /* 0x000fe2000f8ec0ff */
[----:B------:R-:W-:Y:S02]  /*0270*/  SHF.L.U32 R3, R4, R3, RZ ;  /* 0x0000000304037219 */ /* 0x000fe400000006ff */
[----:B------:R-:W-:Y:S02]  /*0280*/  SHF.L.U32 R0, R0, 0x5, RZ ;  /* 0x0000000500007819 */ /* 0x000fe400000006ff */
[----:B------:R-:W-:-:S05]  /*0290*/  LOP3.LUT R2, R3, R2, RZ, 0xfc, !PT ;  /* 0x0000000203027212 */ /* 0x000fca00078efcff */
[----:B------:R0:W-:Y:S04]  /*02a0*/  ATOMS.OR RZ, [UR5], R2 ;  /* 0x00000002ffff798c */ /* 0x0001e8000b000005 */
[----:B------:R0:W-:Y:S01]  /*02b0*/  STS [UR4], R0 ;  /* 0x00000000ff007988 */ /* 0x0001e20008000804 */
[----:B------:R-:W-:Y:S05]  /*02c0*/  BRA `(.L_x_2) ;  /* 0x0000000000107947 */ /* 0x000fea0003800000 */
.L_x_1:
[----:B------:R-:W-:Y:S02]  /*02d0*/  MOV R0, 0xffffffff ;  /* 0xffffffff00007802 */ /* 0x000fe40000000f00 */
[----:B------:R-:W-:-:S03]  /*02e0*/  MOV R2, 0x310 ;  /* 0x0000031000027802 */ /* 0x000fc60000000f00 */
[----:B------:R0:W-:Y:S04]  /*02f0*/  STS [UR4], R0 ;  /* 0x00000000ff007988 */ /* 0x0001e80008000804 */
[----:B0-----:R-:W-:Y:S05]  /*0300*/  CALL.REL.NOINC `($__internal_1_$__cuda_sm10x_tcgen05_guardrail_trap_phase_invalid_during_alloc) ;  /* 0x0000004800807944 */ /* 0x001fea0003c00000 */
.L_x_2:
[----:B------:R-:W-:Y:S05]  /*0310*/  WARPSYNC.ALL ;  /* 0x0000000000007948 */ /* 0x000fea0003800000 */
[----:B------:R-:W-:Y:S01]  /*0320*/  NOP ;  /* 0x0000000000007918 */ /* 0x000fe20000000000 */
.L_x_0:
[----:B0-----:R-:W0:Y:S01]  /*0330*/  S2R R0, SR_CTAID.X ;  /* 0x0000000000007919 */ /* 0x001e220000002500 */
[----:B------:R-:W1:Y:S01]  /*0340*/  S2UR UR10, SR_CTAID.Y ;  /* 0x00000000000a79c3 */ /* 0x000e620000002600 */
[----:B------:R-:W1:Y:S01]  /*0350*/  LDCU.64 UR4, c[0x0][0x3b0] ;  /* 0x00007600ff0477ac */ /* 0x000e620008000a00 */
[----:B------:R-:W-:Y:S02]  /*0360*/  LOP3.LUT R55, R54, 0x3f, RZ, 0xc0, !PT ;  /* 0x0000003f36377812 */ /* 0x000fe400078ec0ff */
[----:B------:R-:W-:Y:S01]  /*0370*/  SHF.R.U32.HI R2, RZ, 0x6, R54 ;  /* 0x00000006ff027819 */ /* 0x000fe20000011636 */
[----:B------:R-:W-:Y:S01]  /*0380*/  UMOV UR12, 0x400 ;  /* 0x00000400000c7882 */ /* 0x000fe20000000000 */
[----:B------:R-:W2:Y:S02]  /*0390*/  LDCU.64 UR30, c[0x0][0x358] ;  /* 0x00006b00ff1e77ac */ /* 0x000ea40008000a00 */
[----:B------:R-:W3:Y:S01]  /*03a0*/  LDC R4, c[0x0][0x3b8] ;  /* 0x0000ee00ff047b82 */ /* 0x000ee20000000800 */
[----:B------:R-:W-:Y:S01]  /*03b0*/  SGXT.U32 R2, R2, 0x2 ;  /* 0x000000020202781a */ /* 0x000fe20000000000 */
[----:B------:R-:W4:Y:S06]  /*03c0*/  LDCU.64 UR8, c[0x0][0x3c0] ;  /* 0x00007800ff0877ac */ /* 0x000f2c0008000a00 */
[----:B------:R-:W2:Y:S08]  /*03d0*/  LDC.64 R10, c[0x0][0x380] ;  /* 0x0000e000ff0a7b82 */ /* 0x000eb00000000a00 */
[----:B------:R-:W2:Y:S01]  /*03e0*/  S2UR UR6, SR_CgaCtaId ;  /* 0x00000000000679c3 */ /* 0x000ea20000008800 */
[----:B-1----:R-:W-:-:S04]  /*03f0*/  UIMAD UR4, UR10, UR4, URZ ;  /* 0x000000040a0472a4 */ /* 0x002fc8000f8e02ff */
[----:B------:R-:W-:Y:S01]  /*0400*/  USHF.L.U32 UR7, UR4, 0x1, URZ ;  /* 0x0000000104077899 */ /* 0x000fe200080006ff */
[----:B0-----:R-:W-:Y:S01]  /*0410*/  LEA R53, R0, R55, 0x6 ;  /* 0x0000003700357211 */ /* 0x001fe200078e30ff */
[----:B---3--:R-:W-:Y:S01]  /*0420*/  IMAD R5, R2, R4, RZ ;  /* 0x0000000402057224 */ /* 0x008fe200078e02ff */
[----:B------:R-:W0:Y:S03]  /*0430*/  LDC.64 R12, c[0x0][0x388] ;  /* 0x0000e200ff0c7b82 */ /* 0x000e260000000a00 */
[----:B------:R-:W-:Y:S01]  /*0440*/  IMAD R0, R53, UR5, RZ ;  /* 0x0000000535007c24 */ /* 0x000fe2000f8e02ff */
[----:B------:R-:W-:Y:S01]  /*0450*/  LEA R7, R4, R5, 0x2 ;  /* 0x0000000504077211 */ /* 0x000fe200078e10ff */
[----:B------:R-:W-:-:S03]  /*0460*/  UIMAD.WIDE UR4, UR4, 0x2, URZ ;  /* 0x00000002040478a5 */ /* 0x000fc6000f8e02ff */
[C---:B------:R-:W-:Y:S01]  /*0470*/  SHF.L.U32 R3, R0.reuse, 0x1, RZ ;  /* 0x0000000100037819 */ /* 0x040fe200000006ff */
[----:B------:R-:W-:Y:S01]  /*0480*/  IMAD.HI R0, R0, 0x2, RZ ;  /* 0x0000000200007827 */ /* 0x000fe200078e02ff */
[----:B------:R-:W-:Y:S01]  /*0490*/  LEA R9, R4, R7, 0x2 ;  /* 0x0000000704097211 */ /* 0x000fe200078e10ff */
[----:B------:R-:W-:Y:S01]  /*04a0*/  BAR.SYNC.DEFER_BLOCKING 0x0 ;  /* 0x0000000000007b1d */ /* 0x000fe20000010000 */
[----:B--2---:R-:W-:Y:S01]  /*04b0*/  IADD3 R8, P0, P1, R3, UR7, R10 ;  /* 0x0000000703087c10 */ /* 0x004fe2000f91e00a */
[----:B------:R-:W-:-:S03]  /*04c0*/  ULEA UR12, UR6, UR12, 0x18 ;  /* 0x0000000c060c7291 */ /* 0x000fc6000f8ec0ff */
[----:B------:R-:W-:Y:S01]  /*04d0*/  IADD3.X R10, PT, PT, R0, UR5, R11, P0, P1 ;  /* 0x00000005000a7c10 */ /* 0x000fe200087e240b */
[----:B------:R-:W1:Y:S01]  /*04e0*/  LDCU UR4, c[0x0][0x3c8] ;  /* 0x00007900ff0477ac */ /* 0x000e620008000800 */
[----:B------:R-:W-:Y:S02]  /*04f0*/  LEA R0, R4, R9, 0x2 ;  /* 0x0000000904007211 */ /* 0x000fe400078e10ff */
[-C--:B------:R-:W-:Y:S02]  /*0500*/  LEA R2, P0, R5, R8.reuse, 0x1 ;  /* 0x0000000805027211 */ /* 0x080fe400078008ff */
[-C--:B------:R-:W-:Y:S02]  /*0510*/  LEA R4, P1, R7, R8.reuse, 0x1 ;  /* 0x0000000807047211 */ /* 0x080fe400078208ff */
[-C--:B------:R-:W-:Y:S02]  /*0520*/  LEA R6, P2, R9, R8.reuse, 0x1 ;  /* 0x0000000809067211 */ /* 0x080fe400078408ff */
[----:B------:R-:W-:-:S02]  /*0530*/  LEA R8, P3, R0, R8, 0x1 ;  /* 0x0000000800087211 */ /* 0x000fc400078608ff */
[-C--:B------:R-:W-:Y:S02]  /*0540*/  LEA.HI.X.SX32 R3, R5, R10.reuse, 0x1, P0 ;  /* 0x0000000a05037211 */ /* 0x080fe400000f0eff */
[-C--:B------:R-:W-:Y:S02]  /*0550*/  LEA.HI.X.SX32 R5, R7, R10.reuse, 0x1, P1 ;  /* 0x0000000a07057211 */ /* 0x080fe400008f0eff */
[-C--:B------:R-:W-:Y:S02]  /*0560*/  LEA.HI.X.SX32 R7, R9, R10.reuse, 0x1, P2 ;  /* 0x0000000a09077211 */ /* 0x080fe400010f0eff */
[----:B------:R-:W-:Y:S02]  /*0570*/  LEA.HI.X.SX32 R9, R0, R10, 0x1, P3 ;  /* 0x0000000a00097211 */ /* 0x000fe400018f0eff */
[----:B------:R-:W2:Y:S01]  /*0580*/  LDS R10, [UR12] ;  /* 0x0000000cff0a7984 */ /* 0x000ea20008000800 */
[----:B------:R-:W-:Y:S06]  /*0590*/  BAR.SYNC.DEFER_BLOCKING 0x0 ;  /* 0x0000000000007b1d */ /* 0x000fec0000010000 */
[----:B------:R-:W5:Y:S04]  /*05a0*/  LDG.E.U16 R6, desc[UR30][R6.64] ;  /* 0x0000001e06067981 */ /* 0x000f68000c1e1500 */
[----:B------:R-:W5:Y:S01]  /*05b0*/  LDG.E.U16 R9, desc[UR30][R8.64] ;  /* 0x0000001e08097981 */ /* 0x000f62000c1e1500 */
[----:B------:R-:W-:-:S02]  /*05c0*/  SHF.R.U32.HI R0, RZ, 0x5, R54 ;  /* 0x00000005ff007819 */ /* 0x000fc40000011636 */
[----:B------:R-:W-:Y:S01]  /*05d0*/  SHF.L.U32 R52, R54, 0x1, RZ ;  /* 0x0000000136347819 */ /* 0x000fe200000006ff */
[----:B------:R3:W5:Y:S01]  /*05e0*/  LDG.E.U16 R11, desc[UR30][R2.64] ;  /* 0x0000001e020b7981 */ /* 0x000762000c1e1500 */
[----:B------:R-:W-:Y:S02]  /*05f0*/  R2UR UR23, R0 ;  /* 0x00000000001772ca */ /* 0x000fe400000e0000 */
[----:B--2---:R-:W-:Y:S01]  /*0600*/  R2UR UR11, R10 ;  /* 0x000000000a0b72ca */ /* 0x004fe200000e0000 */
[----:B------:R2:W5:Y:S01]  /*0610*/  LDG.E.U16 R5, desc[UR30][R4.64] ;  /* 0x0000001e04057981 */ /* 0x000562000c1e1500 */
[C---:B------:R-:W-:Y:S02]  /*0620*/  LOP3.LUT R10, R54.reuse, 0xc0, RZ, 0xc0, !PT ;  /* 0x000000c0360a7812 */ /* 0x040fe400078ec0ff */
[----:B------:R-:W-:Y:S02]  /*0630*/  LOP3.LUT R0, R54, 0xf, RZ, 0xc0, !PT ;  /* 0x0000000f36007812 */ /* 0x000fe400078ec0ff */
[----:B---3--:R-:W-:-:S03]  /*0640*/  SHF.R.U32.HI R3, RZ, 0x2, R10 ;  /* 0x00000002ff037819 */ /* 0x008fc6000001160a */
[----:B-1----:R-:W-:Y:S01]  /*0650*/  IMAD R2, R0, UR4, RZ ;  /* 0x0000000400027c24 */ /* 0x002fe2000f8e02ff */
[----:B--2---:R-:W-:Y:S01]  /*0660*/  LOP3.LUT R4, R3, 0x1fe, R52, 0x78, !PT ;  /* 0x000001fe03047812 */ /* 0x004fe200078e7834 */
[----:B----4-:R-:W-:Y:S01]  /*0670*/  UIMAD UR8, UR10, UR8, URZ ;  /* 0x000000080a0872a4 */ /* 0x010fe2000f8e02ff */
[----:B0-----:R-:W-:Y:S11]  /*0680*/  BRA.U UP0, `(.L_x_5) ;  /* 0x0000000100187547 */ /* 0x001ff6000b800000 */
[----:B------:R-:W-:Y:S01]  /*0690*/  ELECT P0, URZ, PT ;  /* 0x0000000000ff782f */ /* 0x000fe20003800000 */
[----:B------:R-:W-:Y:S01]  /*06a0*/  HFMA2 R3, -RZ, RZ, 0, 5.9604644775390625e-08 ;  /* 0x00000001ff037431 */ /* 0x000fe200000001ff */
[----:B------:R-:W-:Y:S01]  /*06b0*/  UMOV UR4, 0x40 ;  /* 0x0000004000047882 */ /* 0x000fe20000000000 */
[----:B------:R-:W-:Y:S01]  /*06c0*/  UVIRTCOUNT.DEALLOC.SMPOOL 0x80 ;  /* 0x000000800000784c */ /* 0x000fe20000000000 */
[----:B------:R-:W-:-:S09]  /*06d0*/  ULEA UR4, UR6, UR4, 0x18 ;  /* 0x0000000406047291 */ /* 0x000fd2000f8ec0ff */
[----:B------:R0:W-:Y:S03]  /*06e0*/  @P0 STS.U8 [UR4], R3 ;  /* 0x00000003ff000988 */ /* 0x0001e60008000004 */
.L_x_5:
[----:B------:R-:W-:Y:S01]  /*06f0*/  UIMAD.WIDE UR4, UR8, 0x2, URZ ;  /* 0x00000002080478a5 */ /* 0x000fe2000f8e02ff */
[C---:B0-----:R-:W-:Y:S01]  /*0700*/  SHF.L.U32 R3, R2.reuse, 0x1, RZ ;  /* 0x0000000102037819 */ /* 0x041fe200000006ff */
[----:B------:R-:W-:Y:S01]  /*0710*/  USHF.L.U32 UR4, UR23, 0x15, URZ ;  /* 0x0000001517047899 */ /* 0x000fe200080006ff */
[----:B------:R-:W-:Y:S01]  /*0720*/  IMAD.HI R2, R2, 0x2, RZ ;  /* 0x0000000202027827 */ /* 0x000fe200078e02ff */
[----:B------:R-:W-:Y:S01]  /*0730*/  USHF.L.U32 UR6, UR8, 0x1, URZ ;  /* 0x0000000108067899 */ /* 0x000fe200080006ff */
[----:B-----5:R0:W-:Y:S01]  /*0740*/  STS.U16 [R4+UR12+0x3000], R11 ;  /* 0x0030000b04007988 */ /* 0x0201e2000800040c */
[----:B------:R-:W-:Y:S01]  /*0750*/  ULOP3.LUT UR7, UR4, 0x600000, URZ, 0xc0, !UPT ;  /* 0x0060000004077892 */ /* 0x000fe2000f8ec0ff */
[----:B------:R-:W-:Y:S01]  /*0760*/  LOP3.LUT R10, R4, 0x40, RZ, 0x3c, !PT ;  /* 0x00000040040a7812 */ /* 0x000fe200078e3cff */
[----:B------:R-:W-:Y:S01]  /*0770*/  ULOP3.LUT UR8, UR23, 0x4, URZ, 0xc0, !UPT ;  /* 0x0000000417087892 */ /* 0x000fe2000f8ec0ff */
[----:B------:R-:W-:Y:S01]  /*0780*/  STS.U16 [R4+UR12+0x3400], R6 ;  /* 0x0034000604007988 */ /* 0x000fe2000800040c */
[----:B------:R-:W-:Y:S01]  /*0790*/  UIADD3 UR13, UPT, UPT, UR11, UR7, URZ ;  /* 0x000000070b0d7290 */ /* 0x000fe2000fffe0ff */
[----:B------:R-:W-:Y:S01]  /*07a0*/  IADD3 R12, P0, P1, R3, UR6, R12 ;  /* 0x00000006030c7c10 */ /* 0x000fe2000f91e00c */
[----:B------:R-:W-:Y:S01]  /*07b0*/  UMOV UR4, 0x1 ;  /* 0x0000000100047882 */ /* 0x000fe20000000000 */
[----:B------:R1:W-:Y:S01]  /*07c0*/  STS.U16 [R10+UR12+0x3200], R5 ;  /* 0x003200050a007988 */ /* 0x0003e2000800040c */
[----:B------:R-:W-:Y:S01]  /*07d0*/  ULEA UR13, UR8, UR13, 0x1 ;  /* 0x0000000d080d7291 */ /* 0x000fe2000f8e08ff */
[----:B0-----:R-:W-:Y:S01]  /*07e0*/  IADD3.X R11, PT, PT, R2, UR5, R13, P0, P1 ;  /* 0x00000005020b7c10 */ /* 0x001fe200087e240d */
[----:B------:R-:W-:Y:S01]  /*07f0*/  UIADD3 UR15, UPT, UPT, UR12, 0x3800, URZ ;  /* 0x000038000c0f7890 */ /* 0x000fe2000fffe0ff */
[C---:B------:R-:W-:Y:S01]  /*0800*/  LOP3.LUT P1, RZ, R54.reuse, 0xff, RZ, 0xc0, !PT ;  /* 0x000000ff36ff7812 */ /* 0x040fe2000782c0ff */
[----:B------:R0:W-:Y:S01]  /*0810*/  STS.U16 [R10+UR12+0x3600], R9 ;  /* 0x003600090a007988 */ /* 0x0001e2000800040c */
[----:B------:R-:W-:Y:S01]  /*0820*/  SHF.R.U32.HI R7, RZ, 0x4, R54 ;  /* 0x00000004ff077819 */ /* 0x000fe20000011636 */
[----:B------:R-:W2:Y:S01]  /*0830*/  LDCU UR20, c[0x0][0x3f0] ;  /* 0x00007e00ff1477ac */ /* 0x000ea20008000800 */
[----:B------:R-:W-:-:S02]  /*0840*/  LEA.HI R3, R54, 0x30, RZ, 0x1c ;  /* 0x0000003036037811 */ /* 0x000fc400078fe0ff */
[----:B------:R-:W-:Y:S01]  /*0850*/  STTM.16dp32bit_t0_t15.x4 tmem[UR13], RZ ;  /* 0x000000ff000079ed */ /* 0x000fe2000890000d */
[----:B------:R-:W-:Y:S01]  /*0860*/  STTM.16dp32bit_t16_t31.x4 tmem[UR13+0x4], RZ ;  /* 0x000004ff000079ed */ /* 0x000fe2000892000d */
[----:B------:R-:W3:Y:S01]  /*0870*/  FENCE.VIEW.ASYNC.T ;  /* 0x00000000000073c6 */ /* 0x000ee20000000200 */
[----:B------:R-:W-:Y:S01]  /*0880*/  SGXT.U32 R2, R7, 0x4 ;  /* 0x000000040702781a */ /* 0x000fe20000000000 */
[----:B-1----:R-:W-:Y:S01]  /*0890*/  IMAD R5, R3, UR9, RZ ;  /* 0x0000000903057c24 */ /* 0x002fe2000f8e02ff */
[----:B------:R-:W-:Y:S02]  /*08a0*/  LEA.HI R4, R54, 0x70, RZ, 0x1c ;  /* 0x0000007036047811 */ /* 0x000fe400078fe0ff */
[----:B------:R-:W-:Y:S01]  /*08b0*/  MOV R3, UR9 ;  /* 0x0000000900037c02 */ /* 0x000fe20008000f00 */
[----:B---3--:R-:W-:Y:S01]  /*08c0*/  VOTEU.ALL UP1, P1 ;  /* 0x0000000000ff7886 */ /* 0x008fe20000820000 */
[----:B------:R-:W-:Y:S01]  /*08d0*/  IMAD R2, R2, UR9, RZ ;  /* 0x0000000902027c24 */ /* 0x000fe2000f8e02ff */
[----:B------:R-:W-:Y:S01]  /*08e0*/  VOTEU.ALL UP2, P1 ;  /* 0x0000000000ff7886 */ /* 0x000fe20000840000 */
[----:B------:R-:W-:Y:S01]  /*08f0*/  IMAD R8, R4, UR9, RZ ;  /* 0x0000000904087c24 */ /* 0x000fe2000f8e02ff */
[----:B------:R-:W-:Y:S01]  /*0900*/  MOV R4, UR9 ;  /* 0x0000000900047c02 */ /* 0x000fe20008000f00 */
[----:B------:R-:W-:-:S04]  /*0910*/  @!UP1 UIADD3 UR16, UPT, UPT, -UR4, 0x100000, URZ ;  /* 0x0010000004109890 */ /* 0x000fc8000fffe1ff */
[----:B------:R-:W-:Y:S02]  /*0920*/  @!UP1 USHF.L.U32 UR17, UR16, 0xb, URZ ;  /* 0x0000000b10119899 */ /* 0x000fe400080006ff */
[----:B------:R-:W-:Y:S01]  /*0930*/  @!UP1 USHF.L.U32 UR16, UR16, 0x1, URZ ;  /* 0x0000000110109899 */ /* 0x000fe200080006ff */
[----:B------:R-:W-:Y:S01]  /*0940*/  BAR.SYNC.DEFER_BLOCKING 0x0 ;  /* 0x0000000000007b1d */ /* 0x000fe20000010000 */
[----:B------:R-:W-:Y:S02]  /*0950*/  LEA R3, R3, R2, 0x4 ;  /* 0x0000000203037211 */ /* 0x000fe400078e20ff */
[----:B------:R-:W-:Y:S02]  /*0960*/  MOV R7, UR9 ;  /* 0x0000000900077c02 */ /* 0x000fe40008000f00 */
[----:B------:R-:W-:Y:S02]  /*0970*/  LEA R4, R4, R3, 0x4 ;  /* 0x0000000304047211 */ /* 0x000fe400078e20ff */
[----:B0-----:R-:W-:-:S02]  /*0980*/  MOV R9, UR9 ;  /* 0x0000000900097c02 */ /* 0x001fc40008000f00 */
[----:B------:R-:W-:Y:S02]  /*0990*/  LEA R46, P2, R3, R12, 0x1 ;  /* 0x0000000c032e7211 */ /* 0x000fe400078408ff */
[----:B------:R-:W-:Y:S02]  /*09a0*/  LEA R6, R7, R4, 0x5 ;  /* 0x0000000407067211 */ /* 0x000fe400078e28ff */
[----:B------:R-:W-:Y:S02]  /*09b0*/  MOV R10, UR9 ;  /* 0x00000009000a7c02 */ /* 0x000fe40008000f00 */
[----:B------:R-:W-:Y:S02]  /*09c0*/  LEA R7, R9, R6, 0x4 ;  /* 0x0000000609077211 */ /* 0x000fe400078e20ff */
[----:B------:R-:W-:Y:S02]  /*09d0*/  LEA.HI.X.SX32 R47, R3, R11, 0x1, P2 ;  /* 0x0000000b032f7211 */ /* 0x000fe400010f0eff */
[----:B------:R-:W-:-:S02]  /*09e0*/  LEA R38, P2, R6, R12, 0x1 ;  /* 0x0000000c06267211 */ /* 0x000fc400078408ff */
[-C--:B------:R-:W-:Y:S02]  /*09f0*/  LEA R48, P0, R2, R12.reuse, 0x1 ;  /* 0x0000000c02307211 */ /* 0x080fe400078008ff */
[-C--:B------:R-:W-:Y:S01]  /*0a00*/  LEA R44, P3, R5, R12.reuse, 0x1 ;  /* 0x0000000c052c7211 */ /* 0x080fe200078608ff */
[----:B------:R-:W0:Y:S02]  /*0a10*/  FENCE.VIEW.ASYNC.S ;  /* 0x00000000000073c6 */ /* 0x000e240000000000 */
[----:B0-----:R0:W1:Y:S01]  /*0a20*/  @!UP2 SYNCS.EXCH.64 URZ, [UR15], UR16 ;  /* 0x000000100fffa5b2 */ /* 0x0010620008000100 */
[----:B------:R-:W-:Y:S02]  /*0a30*/  LEA R42, P4, R8, R12, 0x1 ;  /* 0x0000000c082a7211 */ /* 0x000fe400078808ff */
[----:B------:R-:W-:Y:S02]  /*0a40*/  LEA R3, R10, R7, 0x4 ;  /* 0x000000070a037211 */ /* 0x000fe400078e20ff */
[----:B------:R-:W-:-:S02]  /*0a50*/  LEA.HI.X.SX32 R39, R6, R11, 0x1, P2 ;  /* 0x0000000b06277211 */ /* 0x000fc400010f0eff */
[----:B--2---:R-:W-:Y:S02]  /*0a60*/  ISETP.LT.AND P2, PT, RZ, UR20, PT ;  /* 0x00000014ff007c0c */ /* 0x004fe4000bf41270 */
[-C--:B------:R-:W-:Y:S02]  /*0a70*/  LEA.HI.X.SX32 R49, R2, R11.reuse, 0x1, P0 ;  /* 0x0000000b02317211 */ /* 0x080fe400000f0eff */
[-C--:B------:R-:W-:Y:S02]  /*0a80*/  LEA.HI.X.SX32 R45, R5, R11.reuse, 0x1, P3 ;  /* 0x0000000b052d7211 */ /* 0x080fe400018f0eff */
[----:B------:R-:W-:Y:S02]  /*0a90*/  LEA.HI.X.SX32 R43, R8, R11, 0x1, P4 ;  /* 0x0000000b082b7211 */ /* 0x000fe400020f0eff */
[-C--:B------:R-:W-:Y:S02]  /*0aa0*/  LEA R40, P0, R4, R12.reuse, 0x1 ;  /* 0x0000000c04287211 */ /* 0x080fe400078008ff */
[----:B------:R-:W-:-:S02]  /*0ab0*/  LEA R36, P3, R7, R12, 0x1 ;  /* 0x0000000c07247211 */ /* 0x000fc400078608ff */
[----:B------:R-:W-:Y:S02]  /*0ac0*/  LEA R2, P4, R3, R12, 0x1 ;  /* 0x0000000c03027211 */ /* 0x000fe400078808ff */
[-C--:B------:R-:W-:Y:S02]  /*0ad0*/  LEA.HI.X.SX32 R41, R4, R11.reuse, 0x1, P0 ;  /* 0x0000000b04297211 */ /* 0x080fe400000f0eff */
[-C--:B------:R-:W-:Y:S02]  /*0ae0*/  LEA.HI.X.SX32 R37, R7, R11.reuse, 0x1, P3 ;  /* 0x0000000b07257211 */ /* 0x080fe400018f0eff */
[----:B------:R-:W-:Y:S02]  /*0af0*/  LEA.HI.X.SX32 R3, R3, R11, 0x1, P4 ;  /* 0x0000000b03037211 */ /* 0x000fe400020f0eff */
[----:B------:R-:W-:Y:S01]  /*0b00*/  PRMT R5, RZ, 0x7610, R5 ;  /* 0x00007610ff057816 */ /* 0x000fe20000000005 */
[----:B-1----:R-:W-:Y:S01]  /*0b10*/  BAR.SYNC.DEFER_BLOCKING 0x0 ;  /* 0x0000000000007b1d */ /* 0x002fe20000010000 */
[----:B------:R-:W-:-:S02]  /*0b20*/  PRMT R7, RZ, 0x7610, R7 ;  /* 0x00007610ff077816 */ /* 0x000fc40000000007 */
[----:B------:R-:W-:Y:S02]  /*0b30*/  PRMT R9, RZ, 0x7610, R9 ;  /* 0x00007610ff097816 */ /* 0x000fe40000000009 */
[----:B------:R-:W-:Y:S02]  /*0b40*/  PRMT R11, RZ, 0x7610, R11 ;  /* 0x00007610ff0b7816 */ /* 0x000fe4000000000b */
[----:B------:R-:W-:Y:S02]  /*0b50*/  PRMT R13, RZ, 0x7610, R13 ;  /* 0x00007610ff0d7816 */ /* 0x000fe4000000000d */
[----:B------:R-:W-:Y:S02]  /*0b60*/  PRMT R15, RZ, 0x7610, R15 ;  /* 0x00007610ff0f7816 */ /* 0x000fe4000000000f */
[----:B------:R-:W-:Y:S02]  /*0b70*/  PRMT R17, RZ, 0x7610, R17 ;  /* 0x00007610ff117816 */ /* 0x000fe40000000011 */
[----:B------:R-:W-:Y:S01]  /*0b80*/  PRMT R19, RZ, 0x7610, R19 ;  /* 0x00007610ff137816 */ /* 0x000fe20000000013 */
[----:B------:R-:W2:Y:S04]  /*0b90*/  @P2 LDG.E.U16 R5, desc[UR30][R48.64] ;  /* 0x0000001e30052981 */ /* 0x000ea8000c1e1500 */
[----:B------:R-:W3:Y:S04]  /*0ba0*/  @P2 LDG.E.U16 R7, desc[UR30][R46.64] ;  /* 0x0000001e2e072981 */ /* 0x000ee8000c1e1500 */
[----:B------:R-:W4:Y:S04]  /*0bb0*/  @P2 LDG.E.U16 R9, desc[UR30][R40.64] ;  /* 0x0000001e28092981 */ /* 0x000f28000c1e1500 */
[----:B------:R-:W4:Y:S04]  /*0bc0*/  @P2 LDG.E.U16 R11, desc[UR30][R44.64] ;  /* 0x0000001e2c0b2981 */ /* 0x000f28000c1e1500 */
[----:B------:R-:W4:Y:S04]  /*0bd0*/  @P2 LDG.E.U16 R13, desc[UR30][R38.64] ;  /* 0x0000001e260d2981 */ /* 0x000f28000c1e1500 */
[----:B------:R-:W4:Y:S04]  /*0be0*/  @P2 LDG.E.U16 R15, desc[UR30][R36.64] ;  /* 0x0000001e240f2981 */ /* 0x000f28000c1e1500 */
[----:B------:R-:W4:Y:S04]  /*0bf0*/  @P2 LDG.E.U16 R17, desc[UR30][R2.64] ;  /* 0x0000001e02112981 */ /* 0x000f28000c1e1500 */
[----:B------:R-:W4:Y:S01]  /*0c00*/  @P2 LDG.E.U16 R19, desc[UR30][R42.64] ;  /* 0x0000001e2a132981 */ /* 0x000f22000c1e1500 */
[----:B------:R-:W-:Y:S01]  /*0c10*/  SHF.R.S32.HI R4, RZ, 0x6, R54 ;  /* 0x00000006ff047819 */ /* 0x000fe20000011436 */
[----:B------:R-:W-:Y:S01]  /*0c20*/  VOTEU.ALL UP2, P1 ;  /* 0x0000000000ff7886 */ /* 0x000fe20000840000 */
[----:B0-----:R-:W-:-:S04]  /*0c30*/  @!UP1 UIADD3 UR16, UPT, UPT, -UR4, 0x100000, URZ ;  /* 0x0010000004109890 */ /* 0x001fc8000fffe1ff */
[----:B------:R-:W-:Y:S02]  /*0c40*/  @!UP1 USHF.L.U32 UR17, UR16, 0xb, URZ ;  /* 0x0000000b10119899 */ /* 0x000fe400080006ff */
[----:B------:R-:W-:Y:S02]  /*0c50*/  @!UP1 USHF.L.U32 UR16, UR16, 0x1, URZ ;  /* 0x0000000110109899 */ /* 0x000fe400080006ff */
[----:B------:R-:W-:Y:S01]  /*0c60*/  UIADD3 UR32, UPT, UPT, UR11, 0x100000, URZ ;  /* 0x001000000b207890 */ /* 0x000fe2000fffe0ff */
[----:B------:R-:W-:Y:S01]  /*0c70*/  SGXT R4, R4, 0x1 ;  /* 0x000000010404781a */ /* 0x000fe20000000200 */
[----:B------:R-:W-:Y:S02]  /*0c80*/  UIADD3 UR6, UPT, UPT, UR12, 0x1000, URZ ;  /* 0x000010000c067890 */ /* 0x000fe4000fffe0ff */
[----:B------:R-:W-:-:S04]  /*0c90*/  @!UP1 UIADD3 UR4, UPT, UPT, -UR4, 0x100000, URZ ;  /* 0x0010000004049890 */ /* 0x000fc8000fffe1ff */
[----:B------:R-:W-:Y:S02]  /*0ca0*/  @!UP1 USHF.L.U32 UR5, UR4, 0xb, URZ ;  /* 0x0000000b04059899 */ /* 0x000fe400080006ff */
[----:B------:R-:W-:Y:S02]  /*0cb0*/  @!UP1 USHF.L.U32 UR4, UR4, 0x1, URZ ;  /* 0x0000000104049899 */ /* 0x000fe400080006ff */
[----:B------:R-:W-:Y:S01]  /*0cc0*/  UIADD3 UR14, UPT, UPT, UR7, UR32, URZ ;  /* 0x00000020070e7290 */ /* 0x000fe2000fffe0ff */
[----:B------:R-:W-:Y:S02]  /*0cd0*/  LOP3.LUT R21, R4, 0x90, RZ, 0xc0, !PT ;  /* 0x0000009004157812 */ /* 0x000fe400078ec0ff */
[----:B------:R-:W-:Y:S01]  /*0ce0*/  ISETP.EQ.U32.AND P3, PT, RZ, UR23, P2 ;  /* 0x00000017ff007c0c */ /* 0x000fe20009762070 */
[----:B------:R-:W-:Y:S01]  /*0cf0*/  ULEA UR14, UR8, UR14, 0x4 ;  /* 0x0000000e080e7291 */ /* 0x000fe2000f8e20ff */
[----:B------:R-:W-:Y:S01]  /*0d00*/  LOP3.LUT R52, R21, 0x17e, R52, 0x78, !PT ;  /* 0x0000017e15347812 */ /* 0x000fe200078e7834 */
[----:B------:R0:W1:Y:S01]  /*0d10*/  @!UP2 SYNCS.EXCH.64 URZ, [UR12+0x3808], UR16 ;  /* 0x003808100cffa5b2 */ /* 0x0000620008000100 */
[----:B------:R-:W-:-:S03]  /*0d20*/  VOTEU.ALL UP2, P1 ;  /* 0x0000000000ff7886 */ /* 0x000fc60000840000 */
[----:B--2---:R0:W-:Y:S04]  /*0d30*/  STS.U16 [R52+UR12], R5 ;  /* 0x0000000534007988 */ /* 0x0041e8000800040c */
[----:B---3--:R0:W-:Y:S04]  /*0d40*/  STS.U16 [R52+UR12+0x200], R7 ;  /* 0x0002000734007988 */ /* 0x0081e8000800040c */
[----:B----4-:R0:W-:Y:S04]  /*0d50*/  STS.U16 [R52+UR12+0x400], R9 ;  /* 0x0004000934007988 */ /* 0x0101e8000800040c */
[----:B------:R0:W-:Y:S04]  /*0d60*/  STS.U16 [R52+UR12+0x600], R11 ;  /* 0x0006000b34007988 */ /* 0x0001e8000800040c */
[----:B------:R0:W-:Y:S04]  /*0d70*/  STS.U16 [R52+UR12+0x800], R13 ;  /* 0x0008000d34007988 */ /* 0x0001e8000800040c */
[----:B------:R0:W-:Y:S04]  /*0d80*/  STS.U16 [R52+UR12+0xa00], R15 ;  /* 0x000a000f34007988 */ /* 0x0001e8000800040c */
[----:B------:R0:W-:Y:S04]  /*0d90*/  STS.U16 [R52+UR12+0xc00], R17 ;  /* 0x000c001134007988 */ /* 0x0001e8000800040c */
[----:B------:R0:W-:Y:S01]  /*0da0*/  STS.U16 [R52+UR12+0xe00], R19 ;  /* 0x000e001334007988 */ /* 0x0001e2000800040c */
[----:B-1----:R1:W-:Y:S06]  /*0db0*/  MEMBAR.ALL.CTA ;  /* 0x0000000000007992 */ /* 0x0023ec0000008000 */
[----:B-1----:R-:W-:Y:S04]  /*0dc0*/  FENCE.VIEW.ASYNC.S ;  /* 0x00000000000073c6 */ /* 0x002fe80000000000 */
[----:B------:R-:W1:Y:S02]  /*0dd0*/  FENCE.VIEW.ASYNC.S ;  /* 0x00000000000073c6 */ /* 0x000e640000000000 */
[----:B-1----:R0:W1:Y:S02]  /*0de0*/  @!UP2 SYNCS.EXCH.64 URZ, [UR12+0x1000], UR4 ;  /* 0x001000040cffa5b2 */ /* 0x0020640008000100 */
[----:B-1----:R-:W-:Y:S06]  /*0df0*/  BAR.SYNC.DEFER_BLOCKING 0x0 ;  /* 0x0000000000007b1d */ /* 0x002fec0000010000 */
[----:B0-----:R-:W-:Y:S05]  /*0e00*/  @!P3 BRA `(.L_x_6) ;  /* 0x00000000003cb947 */ /* 0x001fea0003800000 */
[----:B------:R-:W-:Y:S02]  /*0e10*/  UIADD3 UR4, UPT, UPT, UR12, 0x3000, URZ ;  /* 0x000030000c047890 */ /* 0x000fe4000fffe0ff */
[----:B------:R-:W-:Y:S02]  /*0e20*/  USHF.R.U32.HI UR18, URZ, 0x4, UR12 ;  /* 0x00000004ff127899 */ /* 0x000fe4000801160c */
[----:B------:R-:W-:Y:S02]  /*0e30*/  USHF.R.U32.HI UR4, URZ, 0x4, UR4 ;  /* 0x00000004ff047899 */ /* 0x000fe40008011604 */
[----:B------:R-:W-:Y:S02]  /*0e40*/  USGXT.U32 UR18, UR18, 0xe ;  /* 0x0000000e1212789a */ /* 0x000fe40008000000 */
[----:B------:R-:W-:Y:S01]  /*0e50*/  USGXT.U32 UR16, UR4, 0xe ;  /* 0x0000000e0410789a */ /* 0x000fe20008000000 */
[----:B------:R-:W-:Y:S02]  /*0e60*/  UMOV UR5, URZ ;  /* 0x000000ff00057c82 */ /* 0x000fe40008000000 */
[----:B------:R-:W-:Y:S01]  /*0e70*/  UMOV UR4, UR6 ;  /* 0x0000000600047c82 */ /* 0x000fe20008000000 */
[----:B------:R-:W-:Y:S01]  /*0e80*/  UMOV UR24, 0x0 ;  /* 0x0000000000187882 */ /* 0x000fe20000000000 */
[----:B------:R-:W-:Y:S01]  /*0e90*/  UMOV UR25, 0x4208490 ;  /* 0x0420849000197882 */ /* 0x000fe20000000000 */
[----:B------:R-:W-:Y:S01]  /*0ea0*/  UMOV UR19, 0xc0004010 ;  /* 0xc000401000137882 */ /* 0x000fe20000000000 */
[----:B------:R-:W-:Y:S01]  /*0eb0*/  UMOV UR17, 0x40004040 ;  /* 0x4000404000117882 */ /* 0x000fe20000000000 */
[----:B------:R-:W-:Y:S01]  /*0ec0*/  UMOV UR4, UR4 ;  /* 0x0000000400047c82 */ /* 0x000fe20008000000 */
[----:B------:R0:W-:Y:S01]  /*0ed0*/  UTCHMMA gdesc[UR16], gdesc[UR18], tmem[UR32], tmem[UR24], idesc[UR25], !UPT ;  /* 0x00ff1812100075ea */ /* 0x0001e2000f800020 */
[----:B------:R0:W-:Y:S01]  /*0ee0*/  UTCBAR [UR4], URZ ;  /* 0x000000ff040073e9 */ /* 0x0001e200080000ff */
[----:B------:R-:W-:-:S02]  /*0ef0*/  NOP ;  /* 0x0000000000007918 */ /* 0x000fc40000000000 */
.L_x_6:
[----:B------:R-:W-:Y:S05]  /*0f00*/  @!P2 BRA `(.L_x_7) ;  /* 0x000000000008a947 */ /* 0x000fea0003800000 */
[----:B------:R-:W1:Y:S02]  /*0f10*/  SYNCS.PHASECHK.TRANS64.TRYWAIT P0, [UR12+0x1000], RZ ;  /* 0x001000ffff0075a7 */ /* 0x000e64000800110c */
[----:B-1----:R-:W-:Y:S05]  /*0f20*/  @!P0 BRA `(.L_x_8) ;  /* 0x0000003c003c8947 */ /* 0x002fea0003800000 */
.L_x_7:
[----:B------:R-:W-:Y:S01]  /*0f30*/  BAR.SYNC.DEFER_BLOCKING 0x0 ;  /* 0x0000000000007b1d */ /* 0x000fe20000010000 */
[----:B------:R-:W-:Y:S02]  /*0f40*/  PRMT R77, RZ, 0x7610, R77 ;  /* 0x00007610ff4d7816 */ /* 0x000fe4000000004d */
[----:B------:R-:W-:Y:S02]  /*0f50*/  PRMT R81, RZ, 0x7610, R81 ;  /* 0x00007610ff517816 */ /* 0x000fe40000000051 */
[----:B------:R-:W-:Y:S01]  /*0f60*/  PRMT R76, RZ, 0x7610, R76 ;  /* 0x00007610ff4c7816 */ /* 0x000fe2000000004c */
[----:B0-----:R-:W0:Y:S02]  /*0f70*/  LDCU UR17, c[0x0][0x3a8] ;  /* 0x00007500ff1177ac */ /* 0x001e240008000800 */
[----:B------:R-:W1:Y:S01]  /*0f80*/  LDC.64 R72, c[0x0][0x390] ;  /* 0x0000e400ff487b82 */ /* 0x000e620000000a00 */
[----:B------:R-:W-:Y:S01]  /*0f90*/  LDTM.16dp32bit_t0_t15.x32 R4, tmem[UR14] ;  /* 0x0000000e000479ee */ /* 0x000fe20008a80000 */
[----:B------:R-:W0:Y:S01]  /*0fa0*/  LDTM.16dp32bit_t16_t31.x32 R4, tmem[UR14+0x20] ;  /* 0x0000200e000479ee */ /* 0x000e220008aa0000 */
[----:B------:R-:W-:Y:S01]  /*0fb0*/  PRMT R82, RZ, 0x7610, R82 ;  /* 0x00007610ff527816 */ /* 0x000fe20000000052 */
[----:B------:R-:W2:Y:S04]  /*0fc0*/  LDCU.64 UR18, c[0x0][0x3d0] ;  /* 0x00007a00ff1277ac */ /* 0x000ea80008000a00 */
[----:B------:R-:W3:Y:S01]  /*0fd0*/  LDC R74, c[0x0][0x3d8] ;  /* 0x0000f600ff4a7b82 */ /* 0x000ee20000000800 */
[----:B------:R-:W4:Y:S01]  /*0fe0*/  @!P1 SYNCS.CCTL.IV [UR12+0x1000] ;  /* 0x00100000ff0099b1 */ /* 0x000f22000800000c */
[----:B------:R-:W-:Y:S01]  /*0ff0*/  NOP ;  /* 0x0000000000007918 */ /* 0x000fe20000000000 */
[----:B--2---:R-:W-:Y:S01]  /*1000*/  UIMAD UR18, UR10, UR18, URZ ;  /* 0x000000120a1272a4 */ /* 0x004fe2000f8e02ff */
[----:B0-----:R-:W-:Y:S01]  /*1010*/  FMUL R50, R4, UR17 ;  /* 0x0000001104327c20 */ /* 0x001fe20008400000 */
[----:B------:R-:W-:Y:S01]  /*1020*/  FMUL R51, R5, UR17 ;  /* 0x0000001105337c20 */ /* 0x000fe20008400000 */
[----:B------:R-:W-:Y:S01]  /*1030*/  FMUL R57, R6, UR17 ;  /* 0x0000001106397c20 */ /* 0x000fe20008400000 */
[----:B------:R-:W-:Y:S01]  /*1040*/  FMUL R58, R7, UR17 ;  /* 0x00000011073a7c20 */ /* 0x000fe20008400000 */
[----:B------:R-:W-:Y:S01]  /*1050*/  FMUL R59, R8, UR17 ;  /* 0x00000011083b7c20 */ /* 0x000fe20008400000 */
[----:B------:R-:W-:-:S02]  /*1060*/  USHF.L.U32 UR16, UR18, 0x1, URZ ;  /* 0x0000000112107899 */ /* 0x000fc400080006ff */
[----:B------:R-:W-:Y:S01]  /*1070*/  FMNMX3 R57, R50, R51, R57, !PT ;  /* 0x0000003332397276 */ /* 0x000fe20007800039 */
[----:B------:R-:W-:Y:S01]  /*1080*/  FMUL R50, R9, UR17 ;  /* 0x0000001109327c20 */ /* 0x000fe20008400000 */
[----:B------:R-:W-:Y:S01]  /*1090*/  FMUL R51, R10, UR17 ;  /* 0x000000110a337c20 */ /* 0x000fe20008400000 */
[----:B------:R-:W-:Y:S01]  /*10a0*/  UIMAD.WIDE UR4, UR18, 0x2, URZ ;  /* 0x00000002120478a5 */ /* 0x000fe2000f8e02ff */
[----:B------:R-:W-:Y:S01]  /*10b0*/  FMNMX3 R59, R57, R58, R59, !PT ;  /* 0x0000003a393b7276 */ /* 0x000fe2000780003b */
[----:B------:R-:W-:Y:S01]  /*10c0*/  FMUL R57, R11, UR17 ;  /* 0x000000110b397c20 */ /* 0x000fe20008400000 */
[----:B------:R-:W-:Y:S02]  /*10d0*/  FMUL R58, R12, UR17 ;  /* 0x000000110c3a7c20 */ /* 0x000fe40008400000 */
[----:B------:R-:W-:Y:S01]  /*10e0*/  FMNMX3 R59, R59, R50, R51, !PT ;  /* 0x000000323b3b7276 */ /* 0x000fe20007800033 */
[----:B------:R-:W-:Y:S01]  /*10f0*/  FMUL R50, R13, UR17 ;  /* 0x000000110d327c20 */ /* 0x000fe20008400000 */
[----:B------:R-:W-:-:S02]  /*1100*/  FMUL R51, R14, UR17 ;  /* 0x000000110e337c20 */ /* 0x000fc40008400000 */
[----:B------:R-:W-:Y:S01]  /*1110*/  FMNMX3 R59, R59, R57, R58, !PT ;  /* 0x000000393b3b7276 */ /* 0x000fe2000780003a */
[----:B------:R-:W-:Y:S01]  /*1120*/  FMUL R57, R15, UR17 ;  /* 0x000000110f397c20 */ /* 0x000fe20008400000 */
[----:B------:R-:W-:Y:S02]  /*1130*/  FMUL R58, R16, UR17 ;  /* 0x00000011103a7c20 */ /* 0x000fe40008400000 */
        /* <DEDUP_REMOVED lines=29> */
[----:B------:R-:W-:Y:S02]  /*1310*/  LOP3.LUT R59, R54, 0x60, RZ, 0xc0, !PT ;  /* 0x00000060363b7812 */ /* 0x000fe400078ec0ff */
[----:B------:R-:W-:Y:S02]  /*1320*/  FMNMX3 R50, R58, R50, R51, !PT ;  /* 0x000000323a327276 */ /* 0x000fe40007800033 */
[----:B------:R-:W-:-:S02]  /*1330*/  LOP3.LUT R51, R54, 0xff, RZ, 0xc0, !PT ;  /* 0x000000ff36337812 */ /* 0x000fc400078ec0ff */
[----:B------:R-:W-:Y:S02]  /*1340*/  FMNMX R57, R57, R50, !PT ;  /* 0x0000003239397209 */ /* 0x000fe40007800000 */
[----:B------:R-:W-:Y:S02]  /*1350*/  LOP3.LUT R50, R54, 0x1f, RZ, 0xc0, !PT ;  /* 0x0000001f36327812 */ /* 0x000fe400078ec0ff */
[----:B------:R-:W-:Y:S01]  /*1360*/  LEA R60, R0, R59, 0x1 ;  /* 0x0000003b003c7211 */ /* 0x000fe200078e08ff */
[----:B------:R-:W0:Y:S01]  /*1370*/  SHFL.BFLY PT, R58, R57, 0x10, 0x1f ;  /* 0x0e001f00393a7f89 */ /* 0x000e2200000e0000 */
[----:B------:R-:W-:Y:S02]  /*1380*/  ISETP.GE.U32.AND P4, PT, R50, 0x10, PT ;  /* 0x000000103200780c */ /* 0x000fe40003f86070 */
[C---:B------:R-:W-:Y:S02]  /*1390*/  LEA.HI R50, R51.reuse, R60, RZ, 0x19 ;  /* 0x0000003c33327211 */ /* 0x040fe400078fc8ff */
[----:B------:R-:W-:-:S02]  /*13a0*/  ISETP.GE.U32.AND P5, PT, R51, 0x80, PT ;  /* 0x000000803300780c */ /* 0x000fc40003fa6070 */
[----:B------:R-:W-:Y:S02]  /*13b0*/  LEA R50, R50, UR12, 0x2 ;  /* 0x0000000c32327c11 */ /* 0x000fe4000f8e10ff */
[----:B------:R-:W-:-:S05]  /*13c0*/  LOP3.LUT R0, R54, 0x7f, RZ, 0xc0, !PT ;  /* 0x0000007f36007812 */ /* 0x000fca00078ec0ff */
[----:B------:R-:W-:Y:S01]  /*13d0*/  IMAD R0, R0, UR19, RZ ;  /* 0x0000001300007c24 */ /* 0x000fe2000f8e02ff */
[----:B0-----:R-:W-:Y:S02]  /*13e0*/  FMNMX R59, R57, R58, !PT ;  /* 0x0000003a393b7209 */ /* 0x001fe40007800000 */
[----:B------:R-:W-:Y:S02]  /*13f0*/  LEA R58, R51, UR12, 0x2 ;  /* 0x0000000c333a7c11 */ /* 0x000fe4000f8e10ff */
[C---:B------:R-:W-:Y:S01]  /*1400*/  SHF.L.U32 R57, R0.reuse, 0x1, RZ ;  /* 0x0000000100397819 */ /* 0x040fe200000006ff */
[----:B----4-:R-:W-:Y:S01]  /*1410*/  @!P4 STS [R50], R59 ;  /* 0x0000003b3200c388 */ /* 0x010fe20000000800 */
[----:B------:R-:W-:Y:S01]  /*1420*/  IMAD.HI R0, R0, 0x2, RZ ;  /* 0x0000000200007827 */ /* 0x000fe200078e02ff */
[----:B------:R-:W-:Y:S01]  /*1430*/  BAR.SYNC.DEFER_BLOCKING 0x0 ;  /* 0x0000000000007b1d */ /* 0x000fe20000010000 */
[----:B-1----:R-:W-:-:S04]  /*1440*/  IADD3 R72, P0, P6, R57, UR16, R72 ;  /* 0x0000001039487c10 */ /* 0x002fc8000fe1e048 */
[----:B------:R-:W-:Y:S02]  /*1450*/  IADD3.X R57, PT, PT, R0, UR5, R73, P0, P6 ;  /* 0x0000000500397c10 */ /* 0x000fe400087ec449 */
[----:B------:R-:W-:Y:S02]  /*1460*/  LOP3.LUT P0, RZ, R54, 0x1, RZ, 0xc0, !PT ;  /* 0x0000000136ff7812 */ /* 0x000fe4000780c0ff */
[----:B------:R-:W-:Y:S02]  /*1470*/  LEA R0, R60, UR12, 0x2 ;  /* 0x0000000c3c007c11 */ /* 0x000fe4000f8e10ff */
[----:B------:R-:W-:Y:S01]  /*1480*/  ISETP.LT.U32.AND P0, PT, R51, 0x80, !P0 ;  /* 0x000000803300780c */ /* 0x000fe20004701070 */
[----:B------:R-:W0:Y:S04]  /*1490*/  @!P5 LDS R61, [R58] ;  /* 0x000000003a3dd984 */ /* 0x000e280000000800 */
[----:B0-----:R-:W0:Y:S02]  /*14a0*/  SHFL.BFLY PT, R62, R61, 0x1, 0x1f ;  /* 0x0c201f003d3e7f89 */ /* 0x001e2400000e0000 */
[----:B0-----:R-:W-:-:S06]  /*14b0*/  FMNMX R59, R61, R62, !PT ;  /* 0x0000003e3d3b7209 */ /* 0x001fcc0007800000 */
[----:B------:R-:W-:Y:S01]  /*14c0*/  @P0 STS [R58], R59 ;  /* 0x0000003b3a000388 */ /* 0x000fe20000000800 */
[----:B------:R-:W-:Y:S06]  /*14d0*/  BAR.SYNC.DEFER_BLOCKING 0x0 ;  /* 0x0000000000007b1d */ /* 0x000fec0000010000 */
[----:B------:R-:W0:Y:S02]  /*14e0*/  LDS R78, [R0] ;  /* 0x00000000004e7984 */ /* 0x000e240000000800 */
[----:B0-----:R-:W-:-:S05]  /*14f0*/  FMNMX R78, R78, -INF , !PT ;  /* 0xff8000004e4e7809 */ /* 0x001fca0007800000 */
[--C-:B------:R-:W-:Y:S01]  /*1500*/  FFMA R4, R4, UR17, -R78.reuse ;  /* 0x0000001104047c23 */ /* 0x100fe2000800084e */
[--C-:B------:R-:W-:Y:S01]  /*1510*/  FFMA R5, R5, UR17, -R78.reuse ;  /* 0x0000001105057c23 */ /* 0x100fe2000800084e */
[--C-:B------:R-:W-:Y:S01]  /*1520*/  FFMA R6, R6, UR17, -R78.reuse ;  /* 0x0000001106067c23 */ /* 0x100fe2000800084e */
[--C-:B------:R-:W-:Y:S01]  /*1530*/  FFMA R7, R7, UR17, -R78.reuse ;  /* 0x0000001107077c23 */ /* 0x100fe2000800084e */
[----:B------:R-:W-:Y:S01]  /*1540*/  FMUL R4, R4, 1.4426950216293334961 ;  /* 0x3fb8aa3b04047820 */ /* 0x000fe20000400000 */
[----:B------:R-:W-:Y:S01]  /*1550*/  FMUL R5, R5, 1.4426950216293334961 ;  /* 0x3fb8aa3b05057820 */ /* 0x000fe20000400000 */
[----:B------:R-:W-:Y:S01]  /*1560*/  FMUL R6, R6, 1.4426950216293334961 ;  /* 0x3fb8aa3b06067820 */ /* 0x000fe20000400000 */
[----:B------:R-:W-:Y:S01]  /*1570*/  FMUL R7, R7, 1.4426950216293334961 ;  /* 0x3fb8aa3b07077820 */ /* 0x000fe20000400000 */
[--C-:B------:R-:W-:Y:S01]  /*1580*/  FFMA R8, R8, UR17, -R78.reuse ;  /* 0x0000001108087c23 */ /* 0x100fe2000800084e */
[--C-:B------:R-:W-:Y:S01]  /*1590*/  FFMA R9, R9, UR17, -R78.reuse ;  /* 0x0000001109097c23 */ /* 0x100fe2000800084e */
[----:B------:R-:W-:Y:S01]  /*15a0*/  MUFU.EX2 R4, R4 ;  /* 0x0000000400047308 */ /* 0x000fe20000000800 */
[--C-:B------:R-:W-:Y:S01]  /*15b0*/  FFMA R10, R10, UR17, -R78.reuse ;  /* 0x000000110a0a7c23 */ /* 0x100fe2000800084e */
[----:B------:R-:W-:Y:S01]  /*15c0*/  FMUL R8, R8, 1.4426950216293334961 ;  /* 0x3fb8aa3b08087820 */ /* 0x000fe20000400000 */
[----:B------:R-:W-:Y:S01]  /*15d0*/  FMUL R9, R9, 1.4426950216293334961 ;  /* 0x3fb8aa3b09097820 */ /* 0x000fe20000400000 */
[--C-:B------:R-:W-:Y:S01]  /*15e0*/  FFMA R11, R11, UR17, -R78.reuse ;  /* 0x000000110b0b7c23 */ /* 0x100fe2000800084e */
[----:B------:R-:W-:Y:S01]  /*15f0*/  FMUL R10, R10, 1.4426950216293334961 ;  /* 0x3fb8aa3b0a0a7820 */ /* 0x000fe20000400000 */
[--C-:B------:R-:W-:Y:S01]  /*1600*/  FFMA R12, R12, UR17, -R78.reuse ;  /* 0x000000110c0c7c23 */ /* 0x100fe2000800084e */
[--C-:B------:R-:W-:Y:S01]  /*1610*/  FFMA R13, R13, UR17, -R78.reuse ;  /* 0x000000110d0d7c23 */ /* 0x100fe2000800084e */
[----:B------:R-:W0:Y:S01]  /*1620*/  MUFU.EX2 R5, R5 ;  /* 0x0000000500057308 */ /* 0x000e220000000800 */
[----:B------:R-:W-:Y:S01]  /*1630*/  FMUL R11, R11, 1.4426950216293334961 ;  /* 0x3fb8aa3b0b0b7820 */ /* 0x000fe20000400000 */
[----:B------:R-:W-:Y:S01]  /*1640*/  FMUL R12, R12, 1.4426950216293334961 ;  /* 0x3fb8aa3b0c0c7820 */ /* 0x000fe20000400000 */
[----:B------:R-:W-:Y:S01]  /*1650*/  FMUL R13, R13, 1.4426950216293334961 ;  /* 0x3fb8aa3b0d0d7820 */ /* 0x000fe20000400000 */
[--C-:B------:R-:W-:Y:S01]  /*1660*/  FFMA R14, R14, UR17, -R78.reuse ;  /* 0x000000110e0e7c23 */ /* 0x100fe2000800084e */
[--C-:B------:R-:W-:Y:S01]  /*1670*/  FFMA R15, R15, UR17, -R78.reuse ;  /* 0x000000110f0f7c23 */ /* 0x100fe2000800084e */
[--C-:B------:R-:W-:Y:S01]  /*1680*/  FFMA R16, R16, UR17, -R78.reuse ;  /* 0x0000001110107c23 */ /* 0x100fe2000800084e */
[--C-:B------:R-:W-:Y:S01]  /*1690*/  FFMA R17, R17, UR17, -R78.reuse ;  /* 0x0000001111117c23 */ /* 0x100fe2000800084e */
[----:B------:R-:W1:Y:S01]  /*16a0*/  MUFU.EX2 R6, R6 ;  /* 0x0000000600067308 */ /* 0x000e620000000800 */
[----:B------:R-:W-:Y:S01]  /*16b0*/  FMUL R14, R14, 1.4426950216293334961 ;  /* 0x3fb8aa3b0e0e7820 */ /* 0x000fe20000400000 */
[----:B------:R-:W-:Y:S01]  /*16c0*/  FMUL R15, R15, 1.4426950216293334961 ;  /* 0x3fb8aa3b0f0f7820 */ /* 0x000fe20000400000 */
[----:B------:R-:W-:Y:S01]  /*16d0*/  FMUL R16, R16, 1.4426950216293334961 ;  /* 0x3fb8aa3b10107820 */ /* 0x000fe20000400000 */
[----:B------:R-:W-:Y:S01]  /*16e0*/  FMUL R17, R17, 1.4426950216293334961 ;  /* 0x3fb8aa3b11117820 */ /* 0x000fe20000400000 */
[--C-:B------:R-:W-:Y:S01]  /*16f0*/  FFMA R18, R18, UR17, -R78.reuse ;  /* 0x0000001112127c23 */ /* 0x100fe2000800084e */
[--C-:B------:R-:W-:Y:S01]  /*1700*/  FFMA R19, R19, UR17, -R78.reuse ;  /* 0x0000001113137c23 */ /* 0x100fe2000800084e */
[--C-:B------:R-:W-:Y:S01]  /*1710*/  FFMA R20, R20, UR17, -R78.reuse ;  /* 0x0000001114147c23 */ /* 0x100fe2000800084e */
[----:B------:R-:W2:Y:S01]  /*1720*/  MUFU.EX2 R7, R7 ;  /* 0x0000000700077308 */ /* 0x000ea20000000800 */
[----:B0-----:R-:W-:Y:S01]  /*1730*/  FADD R59, R4, R5 ;  /* 0x00000005043b7221 */ /* 0x001fe20000000000 */
[----:B------:R-:W-:Y:S01]  /*1740*/  FMUL R18, R18, 1.4426950216293334961 ;  /* 0x3fb8aa3b12127820 */ /* 0x000fe20000400000 */
[----:B------:R-:W-:Y:S01]  /*1750*/  FMUL R19, R19, 1.4426950216293334961 ;  /* 0x3fb8aa3b13137820 */ /* 0x000fe20000400000 */
[----:B------:R-:W-:Y:S01]  /*1760*/  FMUL R20, R20, 1.4426950216293334961 ;  /* 0x3fb8aa3b14147820 */ /* 0x000fe20000400000 */
[--C-:B------:R-:W-:Y:S01]  /*1770*/  FFMA R21, R21, UR17, -R78.reuse ;  /* 0x0000001115157c23 */ /* 0x100fe2000800084e */
[--C-:B------:R-:W-:Y:S01]  /*1780*/  FFMA R22, R22, UR17, -R78.reuse ;  /* 0x0000001116167c23 */ /* 0x100fe2000800084e */
[--C-:B------:R-:W-:Y:S01]  /*1790*/  FFMA R23, R23, UR17, -R78.reuse ;  /* 0x0000001117177c23 */ /* 0x100fe2000800084e */
[----:B------:R-:W0:Y:S01]  /*17a0*/  MUFU.EX2 R8, R8 ;  /* 0x0000000800087308 */ /* 0x000e220000000800 */
[----:B-1----:R-:W-:Y:S01]  /*17b0*/  FADD R60, R6, R59 ;  /* 0x0000003b063c7221 */ /* 0x002fe20000000000 */
[----:B------:R-:W-:Y:S01]  /*17c0*/  FMUL R21, R21, 1.4426950216293334961 ;  /* 0x3fb8aa3b15157820 */ /* 0x000fe20000400000 */
[----:B------:R-:W-:Y:S01]  /*17d0*/  FMUL R22, R22, 1.4426950216293334961 ;  /* 0x3fb8aa3b16167820 */ /* 0x000fe20000400000 */
[----:B------:R-:W-:Y:S01]  /*17e0*/  FMUL R23, R23, 1.4426950216293334961 ;  /* 0x3fb8aa3b17177820 */ /* 0x000fe20000400000 */
[--C-:B------:R-:W-:Y:S01]  /*17f0*/  FFMA R24, R24, UR17, -R78.reuse ;  /* 0x0000001118187c23 */ /* 0x100fe2000800084e */
[--C-:B------:R-:W-:Y:S01]  /*1800*/  FFMA R25, R25, UR17, -R78.reuse ;  /* 0x0000001119197c23 */ /* 0x100fe2000800084e */
[----:B------:R-:W-:Y:S01]  /*1810*/  FFMA R26, R26, UR17, -R78 ;  /* 0x000000111a1a7c23 */ /* 0x000fe2000800084e */
[----:B------:R-:W1:Y:S01]  /*1820*/  MUFU.EX2 R9, R9 ;  /* 0x0000000900097308 */ /* 0x000e620000000800 */
[----:B--2---:R-:W-:Y:S01]  /*1830*/  FADD R59, R7, R60 ;  /* 0x0000003c073b7221 */ /* 0x004fe20000000000 */
        /* <DEDUP_REMOVED lines=13> */
[----:B------:R-:W-:Y:S01]  /*1910*/  FFMA R32, R32, UR17, -R78 ;  /* 0x0000001120207c23 */ /* 0x000fe2000800084e */
        /* <DEDUP_REMOVED lines=12> */
[----:B------:R-:W-:-:S04]  /*19e0*/  FMUL R35, R35, 1.4426950216293334961 ;  /* 0x3fb8aa3b23237820 */ /* 0x000fc80000400000 */
[----:B------:R-:W2:Y:S01]  /*19f0*/  MUFU.EX2 R13, R13 ;  /* 0x0000000d000d7308 */ /* 0x000ea20000000800 */
[----:B0-----:R-:W-:-:S07]  /*1a00*/  FADD R59, R11, R60 ;  /* 0x0000003c0b3b7221 */ /* 0x001fce0000000000 */
[----:B------:R-:W0:Y:S01]  /*1a10*/  MUFU.EX2 R14, R14 ;  /* 0x0000000e000e7308 */ /* 0x000e220000000800 */
[----:B-1----:R-:W-:-:S07]  /*1a20*/  FADD R60, R12, R59 ;  /* 0x0000003b0c3c7221 */ /* 0x002fce0000000000 */
[----:B------:R-:W1:Y:S01]  /*1a30*/  MUFU.EX2 R15, R15 ;  /* 0x0000000f000f7308 */ /* 0x000e620000000800 */
[----:B--2---:R-:W-:-:S07]  /*1a40*/  FADD R59, R13, R60 ;  /* 0x0000003c0d3b7221 */ /* 0x004fce0000000000 */
        /* <DEDUP_REMOVED lines=39> */
[----:B-1----:R-:W-:-:S04]  /*1cc0*/  FADD R59, R33, R60 ;  /* 0x0000003c213b7221 */ /* 0x002fc80000000000 */
[----:B--2---:R-:W-:-:S04]  /*1cd0*/  FADD R60, R34, R59 ;  /* 0x0000003b223c7221 */ /* 0x004fc80000000000 */
[----:B0-----:R-:W-:-:S05]  /*1ce0*/  FADD R60, R35, R60 ;  /* 0x0000003c233c7221 */ /* 0x001fca0000000000 */
[----:B------:R-:W0:Y:S02]  /*1cf0*/  SHFL.BFLY PT, R59, R60, 0x10, 0x1f ;  /* 0x0e001f003c3b7f89 */ /* 0x000e2400000e0000 */
[----:B0-----:R-:W-:Y:S01]  /*1d00*/  FADD R63, R60, R59 ;  /* 0x0000003b3c3f7221 */ /* 0x001fe20000000000 */
[----:B------:R-:W-:Y:S01]  /*1d10*/  BAR.SYNC.DEFER_BLOCKING 0x0 ;  /* 0x0000000000007b1d */ /* 0x000fe20000010000 */
[----:B------:R-:W-:-:S04]  /*1d20*/  SHF.R.U32.HI R59, RZ, 0x7, R54 ;  /* 0x00000007ff3b7819 */ /* 0x000fc80000011636 */
[----:B------:R-:W-:-:S05]  /*1d30*/  SGXT.U32 R59, R59, 0x1 ;  /* 0x000000013b3b781a */ /* 0x000fca0000000000 */
[----:B---3--:R-:W-:-:S05]  /*1d40*/  IMAD R59, R59, R74, RZ ;  /* 0x0000004a3b3b7224 */ /* 0x008fca00078e02ff */
[C---:B------:R-:W-:Y:S02]  /*1d50*/  LEA R60, R74.reuse, R59, 0x1 ;  /* 0x0000003b4a3c7211 */ /* 0x040fe400078e08ff */
[C---:B------:R-:W-:Y:S02]  /*1d60*/  LEA R70, P6, R59.reuse, R72, 0x1 ;  /* 0x000000483b467211 */ /* 0x040fe400078c08ff */
[C---:B------:R-:W-:Y:S02]  /*1d70*/  LEA R61, R74.reuse, R60, 0x1 ;  /* 0x0000003c4a3d7211 */ /* 0x040fe400078e08ff */
[----:B------:R-:W-:Y:S02]  /*1d80*/  LEA.HI.X.SX32 R71, R59, R57, 0x1, P6 ;  /* 0x000000393b477211 */ /* 0x000fe400030f0eff */
[----:B------:R-:W-:Y:S01]  /*1d90*/  LEA R73, R74, R61, 0x1 ;  /* 0x0000003d4a497211 */ /* 0x000fe200078e08ff */
[----:B------:R-:W-:Y:S01]  /*1da0*/  @!P4 STS [R50], R63 ;  /* 0x0000003f3200c388 */ /* 0x000fe20000000800 */
[C---:B------:R-:W-:Y:S01]  /*1db0*/  LEA R68, P6, R60.reuse, R72, 0x1 ;  /* 0x000000483c447211 */ /* 0x040fe200078c08ff */
[----:B------:R-:W-:Y:S03]  /*1dc0*/  BAR.SYNC.DEFER_BLOCKING 0x0 ;  /* 0x0000000000007b1d */ /* 0x000fe60000010000 */
[----:B------:R-:W-:-:S03]  /*1dd0*/  LEA.HI.X.SX32 R69, R60, R57, 0x1, P6 ;  /* 0x000000393c457211 */ /* 0x000fc600030f0eff */
[----:B------:R-:W0:Y:S04]  /*1de0*/  @!P5 LDS R56, [R58] ;  /* 0x000000003a38d984 */ /* 0x000e280000000800 */
[----:B0-----:R-:W0:Y:S02]  /*1df0*/  SHFL.BFLY PT, R65, R56, 0x1, 0x1f ;  /* 0x0c201f0038417f89 */ /* 0x001e2400000e0000 */
[----:B0-----:R-:W-:Y:S01]  /*1e00*/  FADD R63, R56, R65 ;  /* 0x00000041383f7221 */ /* 0x001fe20000000000 */
[----:B------:R-:W-:-:S04]  /*1e10*/  LEA R56, R74, R73, 0x1 ;  /* 0x000000494a387211 */ /* 0x000fc800078e08ff */
[----:B------:R0:W-:Y:S01]  /*1e20*/  @P0 STS [R58], R63 ;  /* 0x0000003f3a000388 */ /* 0x0001e20000000800 */
[----:B------:R-:W-:Y:S02]  /*1e30*/  LEA R66, P6, R56, R72, 0x1 ;  /* 0x0000004838427211 */ /* 0x000fe400078c08ff */
[----:B------:R-:W-:Y:S01]  /*1e40*/  LEA R59, R74, R56, 0x1 ;  /* 0x000000384a3b7211 */ /* 0x000fe200078e08ff */
[----:B------:R-:W-:Y:S01]  /*1e50*/  BAR.SYNC.DEFER_BLOCKING 0x0 ;  /* 0x0000000000007b1d */ /* 0x000fe20000010000 */
[----:B------:R-:W-:Y:S02]  /*1e60*/  LEA.HI.X.SX32 R67, R56, R57, 0x1, P6 ;  /* 0x0000003938437211 */ /* 0x000fe400030f0eff */
[----:B------:R-:W-:-:S04]  /*1e70*/  LEA R64, P6, R59, R72, 0x1 ;  /* 0x000000483b407211 */ /* 0x000fc800078c08ff */
[----:B------:R-:W-:Y:S01]  /*1e80*/  LEA.HI.X.SX32 R65, R59, R57, 0x1, P6 ;  /* 0x000000393b417211 */ /* 0x000fe200030f0eff */
[----:B------:R-:W2:Y:S04]  /*1e90*/  @P2 LDG.E.U16 R77, desc[UR30][R70.64] ;  /* 0x0000001e464d2981 */ /* 0x000ea8000c1e1500 */
[----:B------:R-:W3:Y:S04]  /*1ea0*/  @P2 LDG.E.U16 R81, desc[UR30][R66.64] ;  /* 0x0000001e42512981 */ /* 0x000ee8000c1e1500 */
[----:B------:R-:W4:Y:S04]  /*1eb0*/  @P2 LDG.E.U16 R76, desc[UR30][R68.64] ;  /* 0x0000001e444c2981 */ /* 0x000f28000c1e1500 */
[----:B------:R-:W4:Y:S01]  /*1ec0*/  @P2 LDG.E.U16 R82, desc[UR30][R64.64] ;  /* 0x0000001e40522981 */ /* 0x000f22000c1e1500 */
[----:B------:R-:W-:-:S02]  /*1ed0*/  LEA R62, P6, R61, R72, 0x1 ;  /* 0x000000483d3e7211 */ /* 0x000fc400078c08ff */
[----:B------:R-:W-:Y:S01]  /*1ee0*/  LEA R59, R74, R59, 0x1 ;  /* 0x0000003b4a3b7211 */ /* 0x000fe200078e08ff */
[----:B------:R1:W1:Y:S01]  /*1ef0*/  LDS R75, [R0] ;  /* 0x00000000004b7984 */ /* 0x0002620000000800 */
[-C--:B0-----:R-:W-:Y:S02]  /*1f00*/  LEA.HI.X.SX32 R63, R61, R57.reuse, 0x1, P6 ;  /* 0x000000393d3f7211 */ /* 0x081fe400030f0eff */
[CC--:B------:R-:W-:Y:S02]  /*1f10*/  LEA R60, P6, R73.reuse, R72.reuse, 0x1 ;  /* 0x00000048493c7211 */ /* 0x0c0fe400078c08ff */
[----:B------:R-:W-:Y:S02]  /*1f20*/  PRMT R79, RZ, 0x7610, R79 ;  /* 0x00007610ff4f7816 */ /* 0x000fe4000000004f */
[----:B------:R-:W-:Y:S02]  /*1f30*/  LEA.HI.X.SX32 R61, R73, R57, 0x1, P6 ;  /* 0x00000039493d7211 */ /* 0x000fe400030f0eff */
[----:B------:R-:W-:-:S02]  /*1f40*/  LEA R58, P6, R59, R72, 0x1 ;  /* 0x000000483b3a7211 */ /* 0x000fc400078c08ff */
[----:B------:R-:W-:Y:S01]  /*1f50*/  LEA R73, R74, R59, 0x1 ;  /* 0x0000003b4a497211 */ /* 0x000fe200078e08ff */
[----:B------:R0:W5:Y:S01]  /*1f60*/  @P2 LDG.E.U16 R79, desc[UR30][R62.64] ;  /* 0x0000001e3e4f2981 */ /* 0x000162000c1e1500 */
[----:B------:R-:W-:Y:S02]  /*1f70*/  LEA.HI.X.SX32 R59, R59, R57, 0x1, P6 ;  /* 0x000000393b3b7211 */ /* 0x000fe400030f0eff */
[----:B------:R-:W-:Y:S02]  /*1f80*/  LEA R56, P6, R73, R72, 0x1 ;  /* 0x0000004849387211 */ /* 0x000fe400078c08ff */
[----:B------:R-:W-:Y:S02]  /*1f90*/  PRMT R80, RZ, 0x7610, R80 ;  /* 0x00007610ff507816 */ /* 0x000fe40000000050 */
[----:B------:R-:W-:Y:S02]  /*1fa0*/  PRMT R83, RZ, 0x7610, R83 ;  /* 0x00007610ff537816 */ /* 0x000fe40000000053 */
[----:B------:R-:W-:-:S02]  /*1fb0*/  PRMT R84, RZ, 0x7610, R84 ;  /* 0x00007610ff547816 */ /* 0x000fc40000000054 */
[----:B------:R-:W-:Y:S01]  /*1fc0*/  LEA.HI.X.SX32 R57, R73, R57, 0x1, P6 ;  /* 0x0000003949397211 */ /* 0x000fe200030f0eff */
[----:B------:R0:W5:Y:S01]  /*1fd0*/  @P2 LDG.E.U16 R80, desc[UR30][R60.64] ;  /* 0x0000001e3c502981 */ /* 0x000162000c1e1500 */
[----:B------:R-:W-:-:S03]  /*1fe0*/  LOP3.LUT R72, R54, 0x80, RZ, 0xc0, !PT ;  /* 0x0000008036487812 */ /* 0x000fc600078ec0ff */
[----:B------:R0:W5:Y:S04]  /*1ff0*/  @P2 LDG.E.U16 R83, desc[UR30][R58.64] ;  /* 0x0000001e3a532981 */ /* 0x000168000c1e1500 */
[----:B------:R0:W5:Y:S01]  /*2000*/  @P2 LDG.E.U16 R84, desc[UR30][R56.64] ;  /* 0x0000001e38542981 */ /* 0x000162000c1e1500 */
[----:B------:R-:W-:Y:S01]  /*2010*/  BAR.SYNC.DEFER_BLOCKING 0x0 ;  /* 0x0000000000007b1d */ /* 0x000fe20000010000 */
[----:B------:R-:W-:Y:S02]  /*2020*/  ISETP.NE.U32.AND P6, PT, R72, RZ, PT ;  /* 0x000000ff4800720c */ /* 0x000fe40003fc5070 */
[----:B------:R-:W-:Y:S02]  /*2030*/  SHF.L.U32 R55, R55, 0x1, RZ ;  /* 0x0000000137377819 */ /* 0x000fe400000006ff */
[----:B------:R-:W-:-:S02]  /*2040*/  SEL R72, RZ, 0x90, !P6 ;  /* 0x00000090ff487807 */ /* 0x000fc40007000000 */
[----:B------:R-:W-:Y:S02]  /*2050*/  LOP3.LUT R74, R54, 0x40, RZ, 0xc0, !PT ;  /* 0x00000040364a7812 */ /* 0x000fe400078ec0ff */
[----:B------:R-:W-:Y:S01]  /*2060*/  LOP3.LUT R55, R72, R55, RZ, 0x3c, !PT ;  /* 0x0000003748377212 */ /* 0x000fe200078e3cff */
[----:B------:R-:W-:-:S03]  /*2070*/  UIADD3 UR16, UPT, UPT, UR11, 0x10, URZ ;  /* 0x000000100b107890 */ /* 0x000fc6000fffe0ff */
[----:B------:R-:W-:Y:S01]  /*2080*/  LEA R74, R74, R55, 0x5 ;  /* 0x000000374a4a7211 */ /* 0x000fe200078e28ff */
[----:B------:R-:W-:-:S03]  /*2090*/  UIADD3 UR17, UPT, UPT, UR7, UR16, URZ ;  /* 0x0000001007117290 */ /* 0x000fc6000fffe0ff */
[----:B------:R-:W-:Y:S02]  /*20a0*/  LOP3.LUT R73, R74, 0x20, RZ, 0x3c, !PT ;  /* 0x000000204a497812 */ /* 0x000fe400078e3cff */
[----:B------:R-:W-:Y:S01]  /*20b0*/  F2FP.BF16.F32.PACK_AB R4, R5, R4 ;  /* 0x000000040504723e */ /* 0x000fe200000010ff */
[----:B------:R-:W-:Y:S01]  /*20c0*/  ULEA UR17, UR8, UR17, 0x3 ;  /* 0x0000001108117291 */ /* 0x000fe2000f8e18ff */
[----:B------:R-:W-:Y:S02]  /*20d0*/  F2FP.BF16.F32.PACK_AB R5, R7, R6 ;  /* 0x000000060705723e */ /* 0x000fe400000010ff */
[----:B------:R-:W-:Y:S02]  /*20e0*/  F2FP.BF16.F32.PACK_AB R6, R9, R8 ;  /* 0x000000080906723e */ /* 0x000fe400000010ff */
[----:B------:R-:W-:Y:S02]  /*20f0*/  F2FP.BF16.F32.PACK_AB R7, R11, R10 ;  /* 0x0000000a0b07723e */ /* 0x000fe400000010ff */
[----:B------:R-:W-:-:S02]  /*2100*/  F2FP.BF16.F32.PACK_AB R8, R13, R12 ;  /* 0x0000000c0d08723e */ /* 0x000fc400000010ff */
[----:B------:R-:W-:Y:S02]  /*2110*/  F2FP.BF16.F32.PACK_AB R9, R15, R14 ;  /* 0x0000000e0f09723e */ /* 0x000fe400000010ff */
[----:B------:R-:W-:Y:S02]  /*2120*/  F2FP.BF16.F32.PACK_AB R10, R17, R16 ;  /* 0x00000010110a723e */ /* 0x000fe400000010ff */
[----:B------:R-:W-:Y:S02]  /*2130*/  F2FP.BF16.F32.PACK_AB R11, R19, R18 ;  /* 0x00000012130b723e */ /* 0x000fe400000010ff */
[----:B------:R-:W-:Y:S01]  /*2140*/  F2FP.BF16.F32.PACK_AB R12, R21, R20 ;  /* 0x00000014150c723e */ /* 0x000fe200000010ff */
[----:B------:R-:W-:Y:S01]  /*2150*/  FADD R20, -R78, -INF ;  /* 0xff8000004e147421 */ /* 0x000fe20000000100 */
[----:B------:R-:W-:Y:S02]  /*2160*/  F2FP.BF16.F32.PACK_AB R13, R23, R22 ;  /* 0x00000016170d723e */ /* 0x000fe400000010ff */
[----:B------:R-:W-:-:S02]  /*2170*/  F2FP.BF16.F32.PACK_AB R14, R25, R24 ;  /* 0x00000018190e723e */ /* 0x000fc400000010ff */
[----:B------:R-:W-:Y:S02]  /*2180*/  F2FP.BF16.F32.PACK_AB R15, R27, R26 ;  /* 0x0000001a1b0f723e */ /* 0x000fe400000010ff */
[----:B------:R-:W-:Y:S02]  /*2190*/  F2FP.BF16.F32.PACK_AB R16, R29, R28 ;  /* 0x0000001c1d10723e */ /* 0x000fe400000010ff */
[----:B------:R-:W-:Y:S02]  /*21a0*/  F2FP.BF16.F32.PACK_AB R17, R31, R30 ;  /* 0x0000001e1f11723e */ /* 0x000fe400000010ff */
[----:B------:R-:W-:Y:S02]  /*21b0*/  F2FP.BF16.F32.PACK_AB R18, R33, R32 ;  /* 0x000000202112723e */ /* 0x000fe400000010ff */
[----:B------:R-:W-:Y:S02]  /*21c0*/  F2FP.BF16.F32.PACK_AB R19, R35, R34 ;  /* 0x000000222313723e */ /* 0x000fe400000010ff */
[----:B------:R-:W-:-:S02]  /*21d0*/  LOP3.LUT R72, R74, 0x40, RZ, 0x3c, !PT ;  /* 0x000000404a487812 */ /* 0x000fc400078e3cff */
[----:B------:R-:W-:Y:S01]  /*21e0*/  LOP3.LUT R55, R74, 0x60, RZ, 0x3c, !PT ;  /* 0x000000604a377812 */ /* 0x000fe200078e3cff */
[----:B--2---:R0:W-:Y:S04]  /*21f0*/  STS.U16 [R74+UR12], R77 ;  /* 0x0000004d4a007988 */ /* 0x0041e8000800040c */
[----:B---3--:R0:W-:Y:S04]  /*2200*/  STS.U16 [R74+UR12+0x400], R81 ;  /* 0x000400514a007988 */ /* 0x0081e8000800040c */
[----:B----4-:R0:W-:Y:S04]  /*2210*/  STS.U16 [R73+UR12+0x100], R76 ;  /* 0x0001004c49007988 */ /* 0x0101e8000800040c */
[----:B------:R0:W-:Y:S01]  /*2220*/  STS.U16 [R73+UR12+0x500], R82 ;  /* 0x0005005249007988 */ /* 0x0001e2000800040c */
[----:B-1----:R-:W-:Y:S05]  /*2230*/  @!P2 BRA `(.L_x_9) ;  /* 0x000000000008a947 */ /* 0x002fea0003800000 */
[----:B------:R1:W-:Y:S01]  /*2240*/  STTM.16dp32bit_t0_t15.x16 tmem[UR17], R4 ;  /* 0x00000004000079ed */ /* 0x0003e20008a00011 */
[----:B------:R1:W-:Y:S02]  /*2250*/  STTM.16dp32bit_t16_t31.x16 tmem[UR17+0x10], R4 ;  /* 0x00001004000079ed */ /* 0x0003e40008a20011 */
.L_x_9:
[----:B-----5:R2:W-:Y:S01]  /*2260*/  STS.U16 [R72+UR12+0x200], R79 ;  /* 0x0002004f48007988 */ /* 0x0205e2000800040c */
[----:B------:R-:W-:Y:S01]  /*2270*/  FMUL R20, R20, 1.4426950216293334961 ;  /* 0x3fb8aa3b14147820 */ /* 0x000fe20000400000 */
[----:B------:R-:W-:Y:S02]  /*2280*/  UIADD3 UR18, UPT, UPT, UR20, -0x80, URZ ;  /* 0xffffff8014127890 */ /* 0x000fe4000fffe0ff */
[----:B------:R2:W-:Y:S03]  /*2290*/  STS.U16 [R72+UR12+0x600], R83 ;  /* 0x0006005348007988 */ /* 0x0005e6000800040c */
[----:B------:R-:W3:Y:S01]  /*22a0*/  MUFU.EX2 R20, R20 ;  /* 0x0000001400147308 */ /* 0x000ee20000000800 */
[----:B------:R2:W-:Y:S04]  /*22b0*/  STS.U16 [R55+UR12+0x300], R80 ;  /* 0x0003005037007988 */ /* 0x0005e8000800040c */
[----:B------:R2:W-:Y:S01]  /*22c0*/  STS.U16 [R55+UR12+0x700], R84 ;  /* 0x0007005437007988 */ /* 0x0005e2000800040c */
[----:B------:R-:W4:Y:S02]  /*22d0*/  FENCE.VIEW.ASYNC.T ;  /* 0x00000000000073c6 */ /* 0x000f240000000200 */
[----:B----4-:R-:W-:Y:S06]  /*22e0*/  BAR.SYNC.DEFER_BLOCKING 0x0 ;  /* 0x0000000000007b1d */ /* 0x010fec0000010000 */
[----:B-1----:R-:W1:Y:S01]  /*22f0*/  LDTM.16dp32bit_t0_t15.x4 R4, tmem[UR13] ;  /* 0x0000000d000479ee */ /* 0x002e620008900000 */
[----:B------:R-:W4:Y:S01]  /*2300*/  LDTM.16dp32bit_t16_t31.x4 R4, tmem[UR13+0x4] ;  /* 0x0000040d000479ee */ /* 0x000f220008920000 */
[----:B------:R-:W-:Y:S01]  /*2310*/  NOP ;  /* 0x0000000000007918 */ /* 0x000fe20000000000 */
[----:B--23--:R-:W-:Y:S05]  /*2320*/  @!P2 BRA `(.L_x_10) ;  /* 0x000000000018a947 */ /* 0x00cfea0003800000 */
[C---:B-1--4-:R-:W-:Y:S01]  /*2330*/  FMUL R4, R20.reuse, R4 ;  /* 0x0000000414047220 */ /* 0x052fe20000400000 */
[C---:B------:R-:W-:Y:S01]  /*2340*/  FMUL R5, R20.reuse, R5 ;  /* 0x0000000514057220 */ /* 0x040fe20000400000 */
[C---:B------:R-:W-:Y:S01]  /*2350*/  FMUL R6, R20.reuse, R6 ;  /* 0x0000000614067220 */ /* 0x040fe20000400000 */
[----:B------:R-:W-:-:S04]  /*2360*/  FMUL R7, R20, R7 ;  /* 0x0000000714077220 */ /* 0x000fc80000400000 */
[----:B------:R2:W-:Y:S01]  /*2370*/  STTM.16dp32bit_t0_t15.x4 tmem[UR13], R4 ;  /* 0x00000004000079ed */ /* 0x0005e2000890000d */
[----:B------:R2:W-:Y:S02]  /*2380*/  STTM.16dp32bit_t16_t31.x4 tmem[UR13+0x4], R4 ;  /* 0x00000404000079ed */ /* 0x0005e4000892000d */
.L_x_10:
[----:B----4-:R-:W3:Y:S02]  /*2390*/  FENCE.VIEW.ASYNC.T ;  /* 0x00000000000073c6 */ /* 0x010ee40000000200 */
[----:B---3--:R-:W-:Y:S01]  /*23a0*/  BAR.SYNC.DEFER_BLOCKING 0x0 ;  /* 0x0000000000007b1d */ /* 0x008fe20000010000 */
[----:B------:R-:W-:Y:S01]  /*23b0*/  UISETP.GE.AND UP2, UPT, UR18, 0x1, UPT ;  /* 0x000000011200788c */ /* 0x000fe2000bf46270 */
[----:B------:R-:W-:-:S04]  /*23c0*/  FADD R75, R20, R75 ;  /* 0x0000004b144b7221 */ /* 0x000fc80000000000 */
[----:B------:R3:W-:Y:S06]  /*23d0*/  MEMBAR.ALL.CTA ;  /* 0x0000000000007992 */ /* 0x0007ec0000008000 */
[----:B---3--:R-:W3:Y:S02]  /*23e0*/  FENCE.VIEW.ASYNC.S ;  /* 0x00000000000073c6 */ /* 0x008ee40000000000 */
[----:B---3--:R-:W-:Y:S06]  /*23f0*/  BAR.SYNC.DEFER_BLOCKING 0x0 ;  /* 0x0000000000007b1d */ /* 0x008fec0000010000 */
[----:B------:R-:W-:Y:S05]  /*2400*/  @!P3 BRA `(.L_x_11) ;  /* 0x0000000000c0b947 */ /* 0x000fea0003800000 */
[----:B------:R-:W-:Y:S01]  /*2410*/  USHF.R.U32.HI UR20, URZ, 0x4, UR12 ;  /* 0x00000004ff147899 */ /* 0x000fe2000801160c */
[----:B------:R-:W-:Y:S01]  /*2420*/  UMOV UR4, URZ ;  /* 0x000000ff00047c82 */ /* 0x000fe20008000000 */
[----:B------:R-:W-:Y:S02]  /*2430*/  UMOV UR5, URZ ;  /* 0x000000ff00057c82 */ /* 0x000fe40008000000 */
[----:B------:R-:W-:Y:S02]  /*2440*/  USGXT.U32 UR20, UR20, 0xe ;  /* 0x0000000e1414789a */ /* 0x000fe40008000000 */
[----:B------:R-:W-:Y:S02]  /*2450*/  UIADD3 UR7, UPT, UPT, UR11, 0x18, URZ ;  /* 0x000000180b077890 */ /* 0x000fe4000fffe0ff */
[----:B------:R-:W-:Y:S02]  /*2460*/  UIADD3 UR40, UP3, UPT, UR20, 0x2, URZ ;  /* 0x0000000214287890 */ /* 0x000fe4000ff7e0ff */
[----:B------:R-:W-:-:S02]  /*2470*/  UIADD3 UR8, UPT, UPT, UR11, 0x20, URZ ;  /* 0x000000200b087890 */ /* 0x000fc4000fffe0ff */
[----:B------:R-:W-:Y:S02]  /*2480*/  UIADD3.X UR41, UPT, UPT, UR4, 0x40004040, URZ, UP3, !UPT ;  /* 0x4000404004297890 */ /* 0x000fe40009ffe4ff */
[----:B------:R-:W-:Y:S01]  /*2490*/  UIADD3 UR22, UPT, UPT, UR11, 0x28, URZ ;  /* 0x000000280b167890 */ /* 0x000fe2000fffe0ff */
[----:B------:R-:W-:Y:S01]  /*24a0*/  UMOV UR4, UR15 ;  /* 0x0000000f00047c82 */ /* 0x000fe20008000000 */
[----:B------:R-:W-:Y:S01]  /*24b0*/  UIADD3.64 UR46, UPT, UPT, UR40, 0x4, URZ ;  /* 0x00000004282e7897 */ /* 0x000fe2000fffe0ff */
[----:B------:R-:W-:Y:S01]  /*24c0*/  UMOV UR59, UR4 ;  /* 0x00000004003b7c82 */ /* 0x000fe20008000000 */
[----:B------:R-:W-:Y:S02]  /*24d0*/  UIADD3.64 UR4, UPT, UPT, UR40, 0x2, URZ ;  /* 0x0000000228047897 */ /* 0x000fe4000fffe0ff */
[----:B------:R-:W-:Y:S02]  /*24e0*/  UIADD3 UR33, UPT, UPT, UR11, 0x30, URZ ;  /* 0x000000300b217890 */ /* 0x000fe4000fffe0ff */
[----:B------:R-:W-:-:S02]  /*24f0*/  UIADD3.64 UR48, UPT, UPT, UR40, 0x7e, URZ ;  /* 0x0000007e28307897 */ /* 0x000fc4000fffe0ff */
[----:B------:R-:W-:Y:S02]  /*2500*/  UIADD3 UR56, UPT, UPT, UR11, 0x38, URZ ;  /* 0x000000380b387890 */ /* 0x000fe4000fffe0ff */
[----:B------:R-:W-:Y:S02]  /*2510*/  UIADD3.64 UR50, UPT, UPT, UR40, 0x80, URZ ;  /* 0x0000008028327897 */ /* 0x000fe4000fffe0ff */
[----:B------:R-:W-:Y:S02]  /*2520*/  UIADD3 UR57, UPT, UPT, UR11, 0x40, URZ ;  /* 0x000000400b397890 */ /* 0x000fe4000fffe0ff */
[----:B------:R-:W-:Y:S01]  /*2530*/  UIADD3.64 UR52, UPT, UPT, UR40, 0x82, URZ ;  /* 0x0000008228347897 */ /* 0x000fe2000fffe0ff */
[----:B------:R-:W-:Y:S01]  /*2540*/  UMOV UR28, 0x0 ;  /* 0x00000000001c7882 */ /* 0x000fe20000000000 */
[----:B------:R-:W-:Y:S01]  /*2550*/  UMOV UR29, 0x4040490 ;  /* 0x04040490001d7882 */ /* 0x000fe20000000000 */
[----:B------:R-:W-:Y:S02]  /*2560*/  UIADD3 UR58, UPT, UPT, UR11, 0x48, URZ ;  /* 0x000000480b3a7890 */ /* 0x000fe4000fffe0ff */
[----:B------:R-:W-:Y:S01]  /*2570*/  UIADD3.64 UR54, UPT, UPT, UR40, 0x84, URZ ;  /* 0x0000008428367897 */ /* 0x000fe2000fffe0ff */
[----:B------:R-:W-:Y:S01]  /*2580*/  UMOV UR21, 0x40004040 ;  /* 0x4000404000157882 */ /* 0x000fe20000000000 */
[----:B------:R-:W-:Y:S01]  /*2590*/  UMOV UR26, 0x0 ;  /* 0x00000000001a7882 */ /* 0x000fe20000000000 */
[----:B------:R-:W-:Y:S01]  /*25a0*/  UMOV UR27, 0x4040490 ;  /* 0x04040490001b7882 */ /* 0x000fe20000000000 */
[----:B------:R-:W-:Y:S01]  /*25b0*/  UMOV UR24, 0x0 ;  /* 0x0000000000187882 */ /* 0x000fe20000000000 */
[----:B------:R-:W-:Y:S01]  /*25c0*/  UMOV UR25, 0x4040490 ;  /* 0x0404049000197882 */ /* 0x000fe20000000000 */
[----:B------:R3:W-:Y:S01]  /*25d0*/  UTCHMMA tmem[UR16], gdesc[UR20], tmem[UR11], tmem[UR28], idesc[UR29], UPT ;  /* 0x00ff1c14100079ea */ /* 0x0007e2000b80000b */
        /* <DEDUP_REMOVED lines=15> */
[----:B------:R3:W-:Y:S01]  /*26d0*/  UTCHMMA tmem[UR57], gdesc[UR52], tmem[UR11], tmem[UR42], idesc[UR43], UPT ;  /* 0x00ff2a34390079ea */ /* 0x0007e2000b80000b */
[----:B------:R3:W-:Y:S01]  /*26e0*/  UTCHMMA tmem[UR58], gdesc[UR54], tmem[UR11], tmem[UR44], idesc[UR45], UPT ;  /* 0x00ff2c363a0079ea */ /* 0x0007e2000b80000b */
[----:B------:R3:W-:Y:S01]  /*26f0*/  UTCBAR [UR59], URZ ;  /* 0x000000ff3b0073e9 */ /* 0x0007e200080000ff */
[----:B------:R-:W-:Y:S01]  /*2700*/  NOP ;  /* 0x0000000000007918 */ /* 0x000fe20000000000 */
.L_x_11:
[----:B------:R-:W-:Y:S01]  /*2710*/  FSEL R78, R78, -INF , P2 ;  /* 0xff8000004e4e7808 */ /* 0x000fe20001000000 */
[----:B---3--:R-:W-:Y:S01]  /*2720*/  UMOV UR7, URZ ;  /* 0x000000ff00077c82 */ /* 0x008fe20008000000 */
[----:B0-----:R-:W-:Y:S01]  /*2730*/  FSEL R76, R75, 1, P2 ;  /* 0x3f8000004b4c7808 */ /* 0x001fe20001000000 */
[----:B------:R-:W-:Y:S06]  /*2740*/  BRA.U !UP2, `(.L_x_12) ;  /* 0x000000190a507547 */ /* 0x000fec000b800000 */
[----:B------:R-:W-:Y:S01]  /*2750*/  UIADD3 UR4, UPT, UPT, UR12, 0x2000, URZ ;  /* 0x000020000c047890 */ /* 0x000fe2000fffe0ff */
[----:B------:R-:W-:Y:S01]  /*2760*/  HFMA2 R88, -RZ, RZ, 0, 0 ;  /* 0x00000000ff587431 */ /* 0x000fe200000001ff */
[----:B------:R-:W-:Y:S01]  /*2770*/  USHF.L.U32 UR19, UR19, 0x7, URZ ;  /* 0x0000000713137899 */ /* 0x000fe200080006ff */
[----:B------:R-:W-:Y:S01]  /*2780*/  MOV R81, R78 ;  /* 0x0000004e00517202 */ /* 0x000fe20000000f00 */
[----:B------:R-:W-:Y:S02]  /*2790*/  USHF.R.U32.HI UR4, URZ, 0x4, UR4 ;  /* 0x00000004ff047899 */ /* 0x000fe40008011604 */
[----:B------:R-:W-:Y:S02]  /*27a0*/  UIADD3 UR5, UPT, UPT, UR12, 0x3000, URZ ;  /* 0x000030000c057890 */ /* 0x000fe4000fffe0ff */
[----:B------:R-:W-:Y:S01]  /*27b0*/  USGXT.U32 UR22, UR4, 0xe ;  /* 0x0000000e0416789a */ /* 0x000fe20008000000 */
[----:B------:R-:W-:Y:S01]  /*27c0*/  MOV R77, UR19 ;  /* 0x00000013004d7c02 */ /* 0x000fe20008000f00 */
[----:B------:R-:W-:-:S02]  /*27d0*/  USHF.L.U32 UR20, UR9, 0x7, URZ ;  /* 0x0000000709147899 */ /* 0x000fc400080006ff */
[----:B------:R-:W-:Y:S01]  /*27e0*/  UIADD3 UR34, UP3, UPT, UR22, 0x2, URZ ;  /* 0x0000000216227890 */ /* 0x000fe2000ff7e0ff */
[----:B------:R-:W-:Y:S01]  /*27f0*/  UMOV UR4, URZ ;  /* 0x000000ff00047c82 */ /* 0x000fe20008000000 */
[----:B------:R-:W-:Y:S02]  /*2800*/  USHF.R.U32.HI UR24, URZ, 0x4, UR6 ;  /* 0x00000004ff187899 */ /* 0x000fe40008011606 */
[----:B------:R-:W-:Y:S02]  /*2810*/  USHF.R.U32.HI UR5, URZ, 0x4, UR5 ;  /* 0x00000004ff057899 */ /* 0x000fe40008011605 */
[----:B------:R-:W-:Y:S02]  /*2820*/  UIADD3.X UR35, UPT, UPT, UR4, 0x40004040, URZ, UP3, !UPT ;  /* 0x4000404004237890 */ /* 0x000fe40009ffe4ff */
[----:B------:R-:W-:Y:S01]  /*2830*/  UISETP.NE.U32.AND UP2, UPT, UR23, URZ, UPT ;  /* 0x000000ff1700728c */ /* 0x000fe2000bf45070 */
[----:B------:R-:W0:Y:S01]  /*2840*/  LDCU UR33, c[0x0][0x3a8] ;  /* 0x00007500ff2177ac */ /* 0x000e220008000800 */
[----:B------:R-:W-:-:S02]  /*2850*/  USGXT.U32 UR24, UR24, 0xe ;  /* 0x0000000e1818789a */ /* 0x000fc40008000000 */
[----:B------:R-:W-:Y:S02]  /*2860*/  USGXT.U32 UR26, UR5, 0xe ;  /* 0x0000000e051a789a */ /* 0x000fe40008000000 */
[----:B------:R-:W-:Y:S02]  /*2870*/  UIADD3.64 UR36, UPT, UPT, UR34, 0x2, URZ ;  /* 0x0000000222247897 */ /* 0x000fe4000fffe0ff */
[----:B------:R-:W-:Y:S02]  /*2880*/  UIADD3.64 UR38, UPT, UPT, UR34, 0x4, URZ ;  /* 0x0000000422267897 */ /* 0x000fe4000fffe0ff */
[----:B------:R-:W-:Y:S02]  /*2890*/  UIADD3.64 UR40, UPT, UPT, UR34, 0x7e, URZ ;  /* 0x0000007e22287897 */ /* 0x000fe4000fffe0ff */
[----:B------:R-:W-:Y:S02]  /*28a0*/  UIADD3.64 UR42, UPT, UPT, UR34, 0x80, URZ ;  /* 0x00000080222a7897 */ /* 0x000fe4000fffe0ff */
[----:B------:R-:W-:-:S02]  /*28b0*/  UIADD3.64 UR44, UPT, UPT, UR34, 0x82, URZ ;  /* 0x00000082222c7897 */ /* 0x000fc4000fffe0ff */
[----:B------:R-:W-:Y:S01]  /*28c0*/  UIADD3.64 UR46, UPT, UPT, UR34, 0x84, URZ ;  /* 0x00000084222e7897 */ /* 0x000fe2000fffe0ff */
[----:B------:R-:W-:Y:S01]  /*28d0*/  UMOV UR25, 0x1 ;  /* 0x0000000100197882 */ /* 0x000fe20000000000 */
[----:B------:R-:W-:Y:S01]  /*28e0*/  UMOV UR6, URZ ;  /* 0x000000ff00067c82 */ /* 0x000fe20008000000 */
[----:B0-----:R-:W-:-:S09]  /*28f0*/  UMOV UR21, UR20 ;  /* 0x0000001400157c82 */ /* 0x001fd20008000000 */
.L_x_17:
[----:B-12---:R-:W-:Y:S02]  /*2900*/  MOV R5, UR21 ;  /* 0x0000001500057c02 */ /* 0x006fe40008000f00 */
[----:B------:R-:W-:Y:S02]  /*2910*/  MOV R7, UR21 ;  /* 0x0000001500077c02 */ /* 0x000fe40008000f00 */
[----:B------:R-:W-:Y:S01]  /*2920*/  MOV R9, UR21 ;  /* 0x0000001500097c02 */ /* 0x000fe20008000f00 */
[----:B------:R-:W-:Y:S01]  /*2930*/  IMAD.WIDE R4, R5, 0x2, R48 ;  /* 0x0000000205047825 */ /* 0x000fe200078e0230 */
[----:B------:R-:W-:Y:S02]  /*2940*/  MOV R11, UR21 ;  /* 0x00000015000b7c02 */ /* 0x000fe40008000f00 */
[----:B------:R-:W-:Y:S01]  /*2950*/  MOV R13, UR21 ;  /* 0x00000015000d7c02 */ /* 0x000fe20008000f00 */
[----:B------:R-:W-:Y:S01]  /*2960*/  IMAD.WIDE R6, R7, 0x2, R46 ;  /* 0x0000000207067825 */ /* 0x000fe200078e022e */
[----:B------:R-:W-:Y:S01]  /*2970*/  MOV R15, UR21 ;  /* 0x00000015000f7c02 */ /* 0x000fe20008000f00 */
[----:B------:R0:W2:Y:S01]  /*2980*/  LDG.E.U16 R17, desc[UR30][R4.64] ;  /* 0x0000001e04117981 */ /* 0x0000a2000c1e1500 */
[----:B------:R-:W-:Y:S01]  /*2990*/  MOV R21, UR21 ;  /* 0x0000001500157c02 */ /* 0x000fe20008000f00 */
[----:B------:R-:W-:Y:S01]  /*29a0*/  IMAD.WIDE R8, R9, 0x2, R40 ;  /* 0x0000000209087825 */ /* 0x000fe200078e0228 */
[----:B------:R-:W-:Y:S01]  /*29b0*/  MOV R23, UR21 ;  /* 0x0000001500177c02 */ /* 0x000fe20008000f00 */
[----:B------:R1:W3:Y:S02]  /*29c0*/  LDG.E.U16 R19, desc[UR30][R6.64] ;  /* 0x0000001e06137981 */ /* 0x0002e4000c1e1500 */
[----:B------:R-:W-:-:S02]  /*29d0*/  IMAD.WIDE R10, R11, 0x2, R44 ;  /* 0x000000020b0a7825 */ /* 0x000fc400078e022c */
[----:B------:R-:W4:Y:S02]  /*29e0*/  LDG.E.U16 R9, desc[UR30][R8.64] ;  /* 0x0000001e08097981 */ /* 0x000f24000c1e1500 */
[----:B------:R-:W-:Y:S02]  /*29f0*/  IMAD.WIDE R12, R13, 0x2, R38 ;  /* 0x000000020d0c7825 */ /* 0x000fe400078e0226 */
[----:B------:R-:W5:Y:S02]  /*2a00*/  LDG.E.U16 R11, desc[UR30][R10.64] ;  /* 0x0000001e0a0b7981 */ /* 0x000f64000c1e1500 */
[----:B------:R-:W-:Y:S02]  /*2a10*/  IMAD.WIDE R14, R15, 0x2, R36 ;  /* 0x000000020f0e7825 */ /* 0x000fe400078e0224 */
[----:B------:R-:W5:Y:S02]  /*2a20*/  LDG.E.U16 R13, desc[UR30][R12.64] ;  /* 0x0000001e0c0d7981 */ /* 0x000f64000c1e1500 */
[----:B0-----:R-:W-:-:S02]  /*2a30*/  IMAD.WIDE R4, R21, 0x2, R2 ;  /* 0x0000000215047825 */ /* 0x001fc400078e0202 */
[----:B------:R-:W5:Y:S02]  /*2a40*/  LDG.E.U16 R15, desc[UR30][R14.64] ;  /* 0x0000001e0e0f7981 */ /* 0x000f64000c1e1500 */
[----:B-1----:R-:W-:Y:S02]  /*2a50*/  IMAD.WIDE R6, R23, 0x2, R42 ;  /* 0x0000000217067825 */ /* 0x002fe400078e022a */
[----:B------:R-:W5:Y:S04]  /*2a60*/  LDG.E.U16 R5, desc[UR30][R4.64] ;  /* 0x0000001e04057981 */ /* 0x000f68000c1e1500 */
[----:B------:R-:W5:Y:S01]  /*2a70*/  LDG.E.U16 R7, desc[UR30][R6.64] ;  /* 0x0000001e06077981 */ /* 0x000f62000c1e1500 */
[----:B------:R-:W-:Y:S02]  /*2a80*/  UMOV UR8, 0x1 ;  /* 0x0000000100087882 */ /* 0x000fe40000000000 */
[----:B------:R-:W-:-:S04]  /*2a90*/  @!UP1 UIADD3 UR8, UPT, UPT, -UR8, 0x100000, URZ ;  /* 0x0010000008089890 */ /* 0x000fc8000fffe1ff */
[----:B------:R-:W-:Y:S02]  /*2aa0*/  @!UP1 USHF.L.U32 UR9, UR8, 0xb, URZ ;  /* 0x0000000b08099899 */ /* 0x000fe400080006ff */
[----:B------:R-:W-:Y:S01]  /*2ab0*/  @!UP1 USHF.L.U32 UR8, UR8, 0x1, URZ ;  /* 0x0000000108089899 */ /* 0x000fe200080006ff */
[----:B------:R-:W-:Y:S01]  /*2ac0*/  VOTEU.ALL UP3, P1 ;  /* 0x0000000000ff7886 */ /* 0x000fe20000860000 */
[----:B--2---:R0:W-:Y:S04]  /*2ad0*/  STS.U16 [R52+UR12+0x1000], R17 ;  /* 0x0010001134007988 */ /* 0x0041e8000800040c */
[----:B---3--:R0:W-:Y:S04]  /*2ae0*/  STS.U16 [R52+UR12+0x1200], R19 ;  /* 0x0012001334007988 */ /* 0x0081e8000800040c */
[----:B----4-:R0:W-:Y:S04]  /*2af0*/  STS.U16 [R52+UR12+0x1400], R9 ;  /* 0x0014000934007988 */ /* 0x0101e8000800040c */
[----:B-----5:R0:W-:Y:S04]  /*2b00*/  STS.U16 [R52+UR12+0x1600], R11 ;  /* 0x0016000b34007988 */ /* 0x0201e8000800040c */
[----:B------:R0:W-:Y:S04]  /*2b10*/  STS.U16 [R52+UR12+0x1800], R13 ;  /* 0x0018000d34007988 */ /* 0x0001e8000800040c */
[----:B------:R0:W-:Y:S04]  /*2b20*/  STS.U16 [R52+UR12+0x1a00], R15 ;  /* 0x001a000f34007988 */ /* 0x0001e8000800040c */
[----:B------:R0:W-:Y:S04]  /*2b30*/  STS.U16 [R52+UR12+0x1c00], R5 ;  /* 0x001c000534007988 */ /* 0x0001e8000800040c */
[----:B------:R0:W-:Y:S01]  /*2b40*/  STS.U16 [R52+UR12+0x1e00], R7 ;  /* 0x001e000734007988 */ /* 0x0001e2000800040c */
[----:B------:R1:W-:Y:S06]  /*2b50*/  MEMBAR.ALL.CTA ;  /* 0x0000000000007992 */ /* 0x0003ec0000008000 */
[----:B-1----:R-:W-:Y:S04]  /*2b60*/  FENCE.VIEW.ASYNC.S ;  /* 0x00000000000073c6 */ /* 0x002fe80000000000 */
[----:B------:R-:W1:Y:S02]  /*2b70*/  FENCE.VIEW.ASYNC.S ;  /* 0x00000000000073c6 */ /* 0x000e640000000000 */
[----:B-1----:R0:W1:Y:S02]  /*2b80*/  @!UP3 SYNCS.EXCH.64 URZ, [UR12+0x3810], UR8 ;  /* 0x003810080cffb5b2 */ /* 0x0020640008000100 */
[----:B-1----:R-:W-:Y:S06]  /*2b90*/  BAR.SYNC.DEFER_BLOCKING 0x0 ;  /* 0x0000000000007b1d */ /* 0x002fec0000010000 */
[----:B0-----:R-:W-:Y:S05]  /*2ba0*/  BRA.U UP2, `(.L_x_13) ;  /* 0x00000001022c7547 */ /* 0x001fea000b800000 */
[----:B------:R-:W-:Y:S01]  /*2bb0*/  UIADD3 UR8, UPT, UPT, UR12, 0x3810, URZ ;  /* 0x000038100c087890 */ /* 0x000fe2000fffe0ff */
[----:B------:R-:W-:Y:S01]  /*2bc0*/  UMOV UR9, URZ ;  /* 0x000000ff00097c82 */ /* 0x000fe20008000000 */
[----:B------:R-:W-:Y:S01]  /*2bd0*/  UMOV UR27, 0x40004040 ;  /* 0x40004040001b7882 */ /* 0x000fe20000000000 */
[----:B------:R-:W-:Y:S01]  /*2be0*/  UMOV UR28, UR24 ;  /* 0x00000018001c7c82 */ /* 0x000fe20008000000 */
[----:B------:R-:W-:Y:S01]  /*2bf0*/  UMOV UR29, 0xc0004010 ;  /* 0xc0004010001d7882 */ /* 0x000fe20000000000 */
[----:B------:R-:W-:Y:S01]  /*2c00*/  UMOV UR48, 0x0 ;  /* 0x0000000000307882 */ /* 0x000fe20000000000 */
[----:B------:R-:W-:Y:S01]  /*2c10*/  UMOV UR49, 0x4208490 ;  /* 0x0420849000317882 */ /* 0x000fe20000000000 */
[----:B------:R-:W-:Y:S01]  /*2c20*/  UMOV UR8, UR8 ;  /* 0x0000000800087c82 */ /* 0x000fe20008000000 */
[----:B------:R0:W-:Y:S01]  /*2c30*/  UTCHMMA gdesc[UR26], gdesc[UR28], tmem[UR32], tmem[UR48], idesc[UR49], !UPT ;  /* 0x00ff301c1a0075ea */ /* 0x0001e2000f800020 */
[----:B------:R0:W-:Y:S01]  /*2c40*/  UTCBAR [UR8], URZ ;  /* 0x000000ff080073e9 */ /* 0x0001e200080000ff */
[----:B------:R-:W-:-:S02]  /*2c50*/  NOP ;  /* 0x0000000000007918 */ /* 0x000fc40000000000 */
.L_x_13:
[----:B------:R-:W1:Y:S02]  /*2c60*/  SYNCS.PHASECHK.TRANS64.TRYWAIT P2, [UR12+0x3810], RZ ;  /* 0x003810ffff0075a7 */ /* 0x000e64000804110c */
[----:B-1----:R-:W-:Y:S05]  /*2c70*/  @!P2 BRA `(.L_x_14) ;  /* 0x0000001c00f4a947 */ /* 0x002fea0003800000 */
.L_x_23:
[----:B------:R-:W-:Y:S01]  /*2c80*/  BAR.SYNC.DEFER_BLOCKING 0x0 ;  /* 0x0000000000007b1d */ /* 0x000fe20000010000 */
[----:B------:R-:W-:Y:S02]  /*2c90*/  LEA R89, R51, UR12, 0x2 ;  /* 0x0000000c33597c11 */ /* 0x000fe4000f8e10ff */
[----:B------:R-:W-:-:S03]  /*2ca0*/  SHF.L.U32 R88, R88, 0x1f, RZ ;  /* 0x0000001f58587819 */ /* 0x000fc600000006ff */
[----:B------:R-:W-:Y:S01]  /*2cb0*/  LDTM.16dp32bit_t0_t15.x32 R4, tmem[UR14] ;  /* 0x0000000e000479ee */ /* 0x000fe20008a80000 */
[----:B------:R-:W1:Y:S01]  /*2cc0*/  LDTM.16dp32bit_t16_t31.x32 R4, tmem[UR14+0x20] ;  /* 0x0000200e000479ee */ /* 0x000e620008aa0000 */
[----:B------:R-:W2:Y:S01]  /*2cd0*/  @!P1 SYNCS.CCTL.IV [UR12+0x3810] ;  /* 0x00381000ff0099b1 */ /* 0x000ea2000800000c */
[----:B------:R-:W-:Y:S01]  /*2ce0*/  NOP ;  /* 0x0000000000007918 */ /* 0x000fe20000000000 */
[----:B-1----:R-:W-:Y:S01]  /*2cf0*/  FMUL R78, R4, UR33 ;  /* 0x00000021044e7c20 */ /* 0x002fe20008400000 */
[----:B------:R-:W-:Y:S01]  /*2d00*/  FMUL R83, R5, UR33 ;  /* 0x0000002105537c20 */ /* 0x000fe20008400000 */
[----:B------:R-:W-:-:S05]  /*2d10*/  FMUL R80, R6, UR33 ;  /* 0x0000002106507c20 */ /* 0x000fca0008400000 */
[----:B------:R-:W-:Y:S01]  /*2d20*/  FMNMX3 R80, R78, R83, R80, !PT ;  /* 0x000000534e507276 */ /* 0x000fe20007800050 */
        /* <DEDUP_REMOVED lines=40> */
[----:B------:R-:W-:Y:S01]  /*2fb0*/  FMUL R83, R34, UR33 ;  /* 0x0000002122537c20 */ /* 0x000fe20008400000 */
[----:B------:R-:W-:-:S04]  /*2fc0*/  FMUL R80, R35, UR33 ;  /* 0x0000002123507c20 */ /* 0x000fc80008400000 */
[----:B------:R-:W-:-:S04]  /*2fd0*/  FMNMX3 R83, R82, R78, R83, !PT ;  /* 0x0000004e52537276 */ /* 0x000fc80007800053 */
[----:B------:R-:W-:-:S05]  /*2fe0*/  FMNMX R80, R80, R83, !PT ;  /* 0x0000005350507209 */ /* 0x000fca0007800000 */
[----:B------:R-:W1:Y:S02]  /*2ff0*/  SHFL.BFLY PT, R83, R80, 0x10, 0x1f ;  /* 0x0e001f0050537f89 */ /* 0x000e6400000e0000 */
[----:B-1----:R-:W-:-:S05]  /*3000*/  FMNMX R83, R80, R83, !PT ;  /* 0x0000005350537209 */ /* 0x002fca0007800000 */
[----:B--2---:R-:W-:Y:S01]  /*3010*/  @!P4 STS [R50+0x1000], R83 ;  /* 0x001000533200c388 */ /* 0x004fe20000000800 */
[----:B------:R-:W-:Y:S06]  /*3020*/  BAR.SYNC.DEFER_BLOCKING 0x0 ;  /* 0x0000000000007b1d */ /* 0x000fec0000010000 */
[----:B------:R-:W1:Y:S04]  /*3030*/  @!P5 LDS R75, [R89+0x1000] ;  /* 0x00100000594bd984 */ /* 0x000e680000000800 */
[----:B-1----:R-:W1:Y:S02]  /*3040*/  SHFL.BFLY PT, R78, R75, 0x1, 0x1f ;  /* 0x0c201f004b4e7f89 */ /* 0x002e6400000e0000 */
[----:B-1----:R-:W-:-:S05]  /*3050*/  FMNMX R82, R75, R78, !PT ;  /* 0x0000004e4b527209 */ /* 0x002fca0007800000 */
[----:B------:R-:W-:Y:S01]  /*3060*/  @P0 STS [R89+0x1000], R82 ;  /* 0x0010005259000388 */ /* 0x000fe20000000800 */
[----:B------:R-:W-:Y:S06]  /*3070*/  BAR.SYNC.DEFER_BLOCKING 0x0 ;  /* 0x0000000000007b1d */ /* 0x000fec0000010000 */
[----:B------:R-:W1:Y:S02]  /*3080*/  LDS R78, [R0+0x1000] ;  /* 0x00100000004e7984 */ /* 0x000e640000000800 */
[----:B-1----:R-:W-:-:S05]  /*3090*/  FMNMX R78, R78, R81, !PT ;  /* 0x000000514e4e7209 */ /* 0x002fca0007800000 */
        /* <DEDUP_REMOVED lines=8> */
[----:B------:R-:W-:Y:S01]  /*3120*/  MUFU.EX2 R80, R4 ;  /* 0x0000000400507308 */ /* 0x000fe20000000800 */
[--C-:B------:R-:W-:Y:S01]  /*3130*/  FFMA R8, R8, UR33, -R78.reuse ;  /* 0x0000002108087c23 */ /* 0x100fe2000800084e */
[--C-:B------:R-:W-:Y:S01]  /*3140*/  FFMA R9, R9, UR33, -R78.reuse ;  /* 0x0000002109097c23 */ /* 0x100fe2000800084e */
[--C-:B------:R-:W-:Y:S01]  /*3150*/  FFMA R10, R10, UR33, -R78.reuse ;  /* 0x000000210a0a7c23 */ /* 0x100fe2000800084e */
[--C-:B------:R-:W-:Y:S01]  /*3160*/  FFMA R11, R11, UR33, -R78.reuse ;  /* 0x000000210b0b7c23 */ /* 0x100fe2000800084e */
[----:B------:R-:W-:Y:S01]  /*3170*/  FMUL R8, R8, 1.4426950216293334961 ;  /* 0x3fb8aa3b08087820 */ /* 0x000fe20000400000 */
[----:B------:R-:W-:Y:S01]  /*3180*/  FMUL R9, R9, 1.4426950216293334961 ;  /* 0x3fb8aa3b09097820 */ /* 0x000fe20000400000 */
[----:B------:R-:W-:Y:S01]  /*3190*/  FMUL R10, R10, 1.4426950216293334961 ;  /* 0x3fb8aa3b0a0a7820 */ /* 0x000fe20000400000 */
[----:B------:R-:W1:Y:S01]  /*31a0*/  MUFU.EX2 R83, R5 ;  /* 0x0000000500537308 */ /* 0x000e620000000800 */
[----:B------:R-:W-:Y:S01]  /*31b0*/  FMUL R11, R11, 1.4426950216293334961 ;  /* 0x3fb8aa3b0b0b7820 */ /* 0x000fe20000400000 */
[--C-:B------:R-:W-:Y:S01]  /*31c0*/  FFMA R12, R12, UR33, -R78.reuse ;  /* 0x000000210c0c7c23 */ /* 0x100fe2000800084e */
[--C-:B------:R-:W-:Y:S01]  /*31d0*/  FFMA R13, R13, UR33, -R78.reuse ;  /* 0x000000210d0d7c23 */ /* 0x100fe2000800084e */
[--C-:B------:R-:W-:Y:S01]  /*31e0*/  FFMA R14, R14, UR33, -R78.reuse ;  /* 0x000000210e0e7c23 */ /* 0x100fe2000800084e */
[--C-:B------:R-:W-:Y:S01]  /*31f0*/  FFMA R15, R15, UR33, -R78.reuse ;  /* 0x000000210f0f7c23 */ /* 0x100fe2000800084e */
[----:B------:R-:W-:Y:S01]  /*3200*/  FMUL R12, R12, 1.4426950216293334961 ;  /* 0x3fb8aa3b0c0c7820 */ /* 0x000fe20000400000 */
[----:B------:R-:W-:Y:S01]  /*3210*/  FMUL R13, R13, 1.4426950216293334961 ;  /* 0x3fb8aa3b0d0d7820 */ /* 0x000fe20000400000 */
[----:B------:R-:W2:Y:S01]  /*3220*/  MUFU.EX2 R82, R6 ;  /* 0x0000000600527308 */ /* 0x000ea20000000800 */
[----:B------:R-:W-:Y:S01]  /*3230*/  FMUL R14, R14, 1.4426950216293334961 ;  /* 0x3fb8aa3b0e0e7820 */ /* 0x000fe20000400000 */
[----:B------:R-:W-:Y:S01]  /*3240*/  FMUL R15, R15, 1.4426950216293334961 ;  /* 0x3fb8aa3b0f0f7820 */ /* 0x000fe20000400000 */
[--C-:B------:R-:W-:Y:S01]  /*3250*/  FFMA R16, R16, UR33, -R78.reuse ;  /* 0x0000002110107c23 */ /* 0x100fe2000800084e */
[--C-:B------:R-:W-:Y:S01]  /*3260*/  FFMA R17, R17, UR33, -R78.reuse ;  /* 0x0000002111117c23 */ /* 0x100fe2000800084e */
[--C-:B------:R-:W-:Y:S01]  /*3270*/  FFMA R18, R18, UR33, -R78.reuse ;  /* 0x0000002112127c23 */ /* 0x100fe2000800084e */
[--C-:B------:R-:W-:Y:S01]  /*3280*/  FFMA R19, R19, UR33, -R78.reuse ;  /* 0x0000002113137c23 */ /* 0x100fe2000800084e */
[----:B------:R-:W-:Y:S01]  /*3290*/  FMUL R16, R16, 1.4426950216293334961 ;  /* 0x3fb8aa3b10107820 */ /* 0x000fe20000400000 */
[----:B------:R-:W3:Y:S01]  /*32a0*/  MUFU.EX2 R85, R7 ;  /* 0x0000000700557308 */ /* 0x000ee20000000800 */
[----:B-1----:R-:W-:Y:S01]  /*32b0*/  FADD R5, R80, R83 ;  /* 0x0000005350057221 */ /* 0x002fe20000000000 */
[----:B------:R-:W-:Y:S01]  /*32c0*/  FMUL R17, R17, 1.4426950216293334961 ;  /* 0x3fb8aa3b11117820 */ /* 0x000fe20000400000 */
[----:B------:R-:W-:Y:S01]  /*32d0*/  FMUL R18, R18, 1.4426950216293334961 ;  /* 0x3fb8aa3b12127820 */ /* 0x000fe20000400000 */
[--C-:B------:R-:W-:Y:S01]  /*32e0*/  FFMA R20, R20, UR33, -R78.reuse ;  /* 0x0000002114147c23 */ /* 0x100fe2000800084e */
[----:B------:R-:W-:Y:S01]  /*32f0*/  FMUL R19, R19, 1.4426950216293334961 ;  /* 0x3fb8aa3b13137820 */ /* 0x000fe20000400000 */
[--C-:B------:R-:W-:Y:S01]  /*3300*/  FFMA R21, R21, UR33, -R78.reuse ;  /* 0x0000002115157c23 */ /* 0x100fe2000800084e */
[--C-:B------:R-:W-:Y:S01]  /*3310*/  FFMA R22, R22, UR33, -R78.reuse ;  /* 0x0000002116167c23 */ /* 0x100fe2000800084e */
[----:B------:R-:W1:Y:S01]  /*3320*/  MUFU.EX2 R84, R8 ;  /* 0x0000000800547308 */ /* 0x000e620000000800 */
[----:B--2---:R-:W-:Y:S01]  /*3330*/  FADD R4, R82, R5 ;  /* 0x0000000552047221 */ /* 0x004fe20000000000 */
[----:B------:R-:W-:Y:S01]  /*3340*/  FMUL R20, R20, 1.4426950216293334961 ;  /* 0x3fb8aa3b14147820 */ /* 0x000fe20000400000 */
[----:B------:R-:W-:Y:S01]  /*3350*/  FMUL R21, R21, 1.4426950216293334961 ;  /* 0x3fb8aa3b15157820 */ /* 0x000fe20000400000 */
[----:B------:R-:W-:Y:S01]  /*3360*/  FMUL R22, R22, 1.4426950216293334961 ;  /* 0x3fb8aa3b16167820 */ /* 0x000fe20000400000 */
[--C-:B------:R-:W-:Y:S01]  /*3370*/  FFMA R23, R23, UR33, -R78.reuse ;  /* 0x0000002117177c23 */ /* 0x100fe2000800084e */
[--C-:B------:R-:W-:Y:S01]  /*3380*/  FFMA R24, R24, UR33, -R78.reuse ;  /* 0x0000002118187c23 */ /* 0x100fe2000800084e */
[----:B------:R-:W-:Y:S01]  /*3390*/  FFMA R25, R25, UR33, -R78 ;  /* 0x0000002119197c23 */ /* 0x000fe2000800084e */
[----:B------:R-:W2:Y:S01]  /*33a0*/  MUFU.EX2 R87, R9 ;  /* 0x0000000900577308 */ /* 0x000ea20000000800 */
[----:B---3--:R-:W-:Y:S01]  /*33b0*/  FADD R5, R85, R4 ;  /* 0x0000000455057221 */ /* 0x008fe20000000000 */
[----:B------:R-:W-:Y:S01]  /*33c0*/  FMUL R23, R23, 1.4426950216293334961 ;  /* 0x3fb8aa3b17177820 */ /* 0x000fe20000400000 */
[----:B------:R-:W-:Y:S01]  /*33d0*/  FMUL R24, R24, 1.4426950216293334961 ;  /* 0x3fb8aa3b18187820 */ /* 0x000fe20000400000 */
[----:B------:R-:W-:Y:S01]  /*33e0*/  FMUL R25, R25, 1.4426950216293334961 ;  /* 0x3fb8aa3b19197820 */ /* 0x000fe20000400000 */
[--C-:B------:R-:W-:Y:S01]  /*33f0*/  FFMA R26, R26, UR33, -R78.reuse ;  /* 0x000000211a1a7c23 */ /* 0x100fe2000800084e */
[--C-:B------:R-:W-:Y:S01]  /*3400*/  FFMA R27, R27, UR33, -R78.reuse ;  /* 0x000000211b1b7c23 */ /* 0x100fe2000800084e */
[--C-:B------:R-:W-:Y:S01]  /*3410*/  FFMA R28, R28, UR33, -R78.reuse ;  /* 0x000000211c1c7c23 */ /* 0x100fe2000800084e */
[----:B------:R-:W3:Y:S01]  /*3420*/  MUFU.EX2 R86, R10 ;  /* 0x0000000a00567308 */ /* 0x000ee20000000800 */
        /* <DEDUP_REMOVED lines=16> */
[----:B---3--:R-:W-:Y:S01]  /*3530*/  FADD R4, R86, R5 ;  /* 0x0000000556047221 */ /* 0x008fe20000000000 */
[----:B------:R-:W-:Y:S01]  /*3540*/  FMUL R32, R32, 1.4426950216293334961 ;  /* 0x3fb8aa3b20207820 */ /* 0x000fe20000400000 */
[----:B------:R-:W-:Y:S01]  /*3550*/  FMUL R33, R33, 1.4426950216293334961 ;  /* 0x3fb8aa3b21217820 */ /* 0x000fe20000400000 */
[----:B------:R-:W-:Y:S01]  /*3560*/  FMUL R34, R34, 1.4426950216293334961 ;  /* 0x3fb8aa3b22227820 */ /* 0x000fe20000400000 */
[----:B------:R-:W-:-:S03]  /*3570*/  FFMA R35, R35, UR33, -R78 ;  /* 0x0000002123237c23 */ /* 0x000fc6000800084e */
[----:B------:R-:W3:Y:S01]  /*3580*/  MUFU.EX2 R93, R13 ;  /* 0x0000000d005d7308 */ /* 0x000ee20000000800 */
[----:B-1----:R-:W-:Y:S01]  /*3590*/  FADD R5, R91, R4 ;  /* 0x000000045b057221 */ /* 0x002fe20000000000 */
[----:B------:R-:W-:-:S06]  /*35a0*/  FMUL R35, R35, 1.4426950216293334961 ;  /* 0x3fb8aa3b23237820 */ /* 0x000fcc0000400000 */
[----:B------:R-:W1:Y:S01]  /*35b0*/  MUFU.EX2 R92, R14 ;  /* 0x0000000e005c7308 */ /* 0x000e620000000800 */
[----:B--2---:R-:W-:-:S07]  /*35c0*/  FADD R4, R90, R5 ;  /* 0x000000055a047221 */ /* 0x004fce0000000000 */
[----:B------:R-:W2:Y:S01]  /*35d0*/  MUFU.EX2 R95, R15 ;  /* 0x0000000f005f7308 */ /* 0x000ea20000000800 */
[----:B---3--:R-:W-:-:S07]  /*35e0*/  FADD R5, R93, R4 ;  /* 0x000000045d057221 */ /* 0x008fce0000000000 */
[----:B------:R-:W3:Y:S01]  /*35f0*/  MUFU.EX2 R94, R16 ;  /* 0x00000010005e7308 */ /* 0x000ee20000000800 */
[----:B-1----:R-:W-:-:S07]  /*3600*/  FADD R4, R92, R5 ;  /* 0x000000055c047221 */ /* 0x002fce0000000000 */
        /* <DEDUP_REMOVED lines=37> */
[----:B--2---:R-:W-:Y:S01]  /*3860*/  FADD R5, R33, R4 ;  /* 0x0000000421057221 */ /* 0x004fe20000000000 */
[----:B------:R-:W-:Y:S03]  /*3870*/  BAR.SYNC.DEFER_BLOCKING 0x0 ;  /* 0x0000000000007b1d */ /* 0x000fe60000010000 */
[----:B---3--:R-:W-:-:S04]  /*3880*/  FADD R4, R34, R5 ;  /* 0x0000000522047221 */ /* 0x008fc80000000000 */
[----:B-1----:R-:W-:-:S05]  /*3890*/  FADD R4, R101, R4 ;  /* 0x0000000465047221 */ /* 0x002fca0000000000 */
[----:B------:R-:W1:Y:S02]  /*38a0*/  SHFL.BFLY PT, R5, R4, 0x10, 0x1f ;  /* 0x0e001f0004057f89 */ /* 0x000e6400000e0000 */
[----:B-1----:R-:W-:-:S05]  /*38b0*/  FADD R5, R4, R5 ;  /* 0x0000000504057221 */ /* 0x002fca0000000000 */
[----:B------:R-:W-:Y:S01]  /*38c0*/  @!P4 STS [R50+0x1000], R5 ;  /* 0x001000053200c388 */ /* 0x000fe20000000800 */
[----:B------:R-:W-:Y:S06]  /*38d0*/  BAR.SYNC.DEFER_BLOCKING 0x0 ;  /* 0x0000000000007b1d */ /* 0x000fec0000010000 */
[----:B------:R-:W1:Y:S04]  /*38e0*/  @!P5 LDS R79, [R89+0x1000] ;  /* 0x00100000594fd984 */ /* 0x000e680000000800 */
[----:B-1----:R-:W1:Y:S02]  /*38f0*/  SHFL.BFLY PT, R6, R79, 0x1, 0x1f ;  /* 0x0c201f004f067f89 */ /* 0x002e6400000e0000 */
[----:B-1----:R-:W-:-:S05]  /*3900*/  FADD R6, R79, R6 ;  /* 0x000000064f067221 */ /* 0x002fca0000000000 */
[----:B------:R1:W-:Y:S01]  /*3910*/  @P0 STS [R89+0x1000], R6 ;  /* 0x0010000659000388 */ /* 0x0003e20000000800 */
[----:B------:R-:W-:Y:S06]  /*3920*/  BAR.SYNC.DEFER_BLOCKING 0x0 ;  /* 0x0000000000007b1d */ /* 0x000fec0000010000 */
[----:B------:R1:W2:Y:S01]  /*3930*/  LDS R35, [R0+0x1000] ;  /* 0x0010000000237984 */ /* 0x0002a20000000800 */
[----:B------:R-:W3:Y:S02]  /*3940*/  SYNCS.PHASECHK.TRANS64.TRYWAIT P2, [UR15], R88 ;  /* 0x00000058ff0075a7 */ /* 0x000ee4000804110f */
[----:B-123--:R-:W-:Y:S05]  /*3950*/  @!P2 BRA `(.L_x_15) ;  /* 0x0000001000c8a947 */ /* 0x00efea0003800000 */
.L_x_24:
[----:B------:R-:W-:-:S04]  /*3960*/  IMAD.WIDE R4, R77, 0x2, R70 ;  /* 0x000000024d047825 */ /* 0x000fc800078e0246 */
[C---:B------:R-:W-:Y:S01]  /*3970*/  IMAD.WIDE R6, R77.reuse, 0x2, R66 ;  /* 0x000000024d067825 */ /* 0x040fe200078e0242 */
[----:B------:R1:W2:Y:S03]  /*3980*/  LDG.E.U16 R89, desc[UR30][R4.64] ;  /* 0x0000001e04597981 */ /* 0x0002a6000c1e1500 */
[C---:B------:R-:W-:Y:S01]  /*3990*/  IMAD.WIDE R8, R77.reuse, 0x2, R68 ;  /* 0x000000024d087825 */ /* 0x040fe200078e0244 */
[----:B------:R3:W4:Y:S03]  /*39a0*/  LDG.E.U16 R105, desc[UR30][R6.64] ;  /* 0x0000001e06697981 */ /* 0x000726000c1e1500 */
        /* <DEDUP_REMOVED lines=8> */
[----:B------:R-:W-:Y:S01]  /*3a30*/  IMAD.WIDE R18, R77, 0x2, R56 ;  /* 0x000000024d127825 */ /* 0x000fe200078e0238 */
[----:B------:R0:W4:Y:S04]  /*3a40*/  LDG.E.U16 R98, desc[UR30][R16.64] ;  /* 0x0000001e10627981 */ /* 0x000128000c1e1500 */
[----:B------:R0:W4:Y:S01]  /*3a50*/  LDG.E.U16 R102, desc[UR30][R18.64] ;  /* 0x0000001e12667981 */ /* 0x000122000c1e1500 */
[----:B-1----:R-:W-:Y:S01]  /*3a60*/  F2FP.BF16.F32.PACK_AB R4, R83, R80 ;  /* 0x000000505304723e */ /* 0x002fe200000010ff */
[----:B------:R-:W-:Y:S01]  /*3a70*/  ULEA UR15, UR25, UR12, 0x3 ;  /* 0x0000000c190f7291 */ /* 0x000fe2000f8e18ff */
[----:B------:R-:W-:Y:S01]  /*3a80*/  F2FP.BF16.F32.PACK_AB R5, R85, R82 ;  /* 0x000000525505723e */ /* 0x000fe200000010ff */
[----:B------:R-:W-:Y:S01]  /*3a90*/  UMOV UR7, UR4 ;  /* 0x0000000400077c82 */ /* 0x000fe20008000000 */
[----:B---3--:R-:W-:Y:S01]  /*3aa0*/  F2FP.BF16.F32.PACK_AB R6, R87, R84 ;  /* 0x000000545706723e */ /* 0x008fe200000010ff */
[----:B------:R-:W-:Y:S01]  /*3ab0*/  UIADD3 UR15, UPT, UPT, UR15, 0x3800, URZ ;  /* 0x000038000f0f7890 */ /* 0x000fe2000fffe0ff */
[----:B------:R-:W-:-:S02]  /*3ac0*/  F2FP.BF16.F32.PACK_AB R7, R91, R86 ;  /* 0x000000565b07723e */ /* 0x000fc400000010ff */
[----:B-----5:R-:W-:Y:S02]  /*3ad0*/  F2FP.BF16.F32.PACK_AB R8, R93, R90 ;  /* 0x0000005a5d08723e */ /* 0x020fe400000010ff */
[----:B------:R-:W-:Y:S02]  /*3ae0*/  F2FP.BF16.F32.PACK_AB R9, R95, R92 ;  /* 0x0000005c5f09723e */ /* 0x000fe400000010ff */
[----:B0-----:R-:W-:Y:S02]  /*3af0*/  F2FP.BF16.F32.PACK_AB R10, R97, R94 ;  /* 0x0000005e610a723e */ /* 0x001fe400000010ff */
[----:B------:R-:W-:Y:S02]  /*3b00*/  F2FP.BF16.F32.PACK_AB R11, R99, R96 ;  /* 0x00000060630b723e */ /* 0x000fe400000010ff */
[----:B------:R-:W-:Y:S01]  /*3b10*/  F2FP.BF16.F32.PACK_AB R12, R21, R20 ;  /* 0x00000014150c723e */ /* 0x000fe200000010ff */
[----:B------:R-:W-:Y:S01]  /*3b20*/  FADD R20, -R78, R81 ;  /* 0x000000514e147221 */ /* 0x000fe20000000100 */
[----:B------:R-:W-:-:S02]  /*3b30*/  F2FP.BF16.F32.PACK_AB R13, R23, R22 ;  /* 0x00000016170d723e */ /* 0x000fc400000010ff */
[----:B------:R-:W-:Y:S01]  /*3b40*/  F2FP.BF16.F32.PACK_AB R14, R25, R24 ;  /* 0x00000018190e723e */ /* 0x000fe200000010ff */
[----:B------:R-:W-:Y:S01]  /*3b50*/  FMUL R20, R20, 1.4426950216293334961 ;  /* 0x3fb8aa3b14147820 */ /* 0x000fe20000400000 */
[----:B------:R-:W-:Y:S02]  /*3b60*/  F2FP.BF16.F32.PACK_AB R15, R27, R26 ;  /* 0x0000001a1b0f723e */ /* 0x000fe400000010ff */
[----:B------:R-:W-:Y:S02]  /*3b70*/  F2FP.BF16.F32.PACK_AB R16, R29, R28 ;  /* 0x0000001c1d10723e */ /* 0x000fe400000010ff */
[----:B------:R-:W-:Y:S01]  /*3b80*/  F2FP.BF16.F32.PACK_AB R17, R31, R30 ;  /* 0x0000001e1f11723e */ /* 0x000fe200000010ff */
[----:B------:R-:W0:Y:S01]  /*3b90*/  MUFU.EX2 R20, R20 ;  /* 0x0000001400147308 */ /* 0x000e220000000800 */
[----:B------:R-:W-:Y:S02]  /*3ba0*/  F2FP.BF16.F32.PACK_AB R18, R33, R32 ;  /* 0x000000202112723e */ /* 0x000fe400000010ff */
[----:B------:R-:W-:-:S04]  /*3bb0*/  F2FP.BF16.F32.PACK_AB R19, R101, R34 ;  /* 0x000000226513723e */ /* 0x000fc800000010ff */
[----:B------:R-:W-:Y:S01]  /*3bc0*/  STTM.16dp32bit_t0_t15.x16 tmem[UR17], R4 ;  /* 0x00000004000079ed */ /* 0x000fe20008a00011 */
[----:B------:R-:W-:Y:S01]  /*3bd0*/  STTM.16dp32bit_t16_t31.x16 tmem[UR17+0x10], R4 ;  /* 0x00001004000079ed */ /* 0x000fe20008a20011 */
[----:B--2---:R1:W-:Y:S04]  /*3be0*/  STS.U16 [R74+UR12+0x2000], R89 ;  /* 0x002000594a007988 */ /* 0x0043e8000800040c */
[----:B----4-:R1:W-:Y:S04]  /*3bf0*/  STS.U16 [R74+UR12+0x2400], R105 ;  /* 0x002400694a007988 */ /* 0x0103e8000800040c */
[----:B------:R1:W-:Y:S04]  /*3c00*/  STS.U16 [R73+UR12+0x2100], R88 ;  /* 0x0021005849007988 */ /* 0x0003e8000800040c */
[----:B------:R1:W-:Y:S04]  /*3c10*/  STS.U16 [R73+UR12+0x2500], R100 ;  /* 0x0025006449007988 */ /* 0x0003e8000800040c */
[----:B------:R1:W-:Y:S04]  /*3c20*/  STS.U16 [R72+UR12+0x2200], R103 ;  /* 0x0022006748007988 */ /* 0x0003e8000800040c */
[----:B------:R1:W-:Y:S04]  /*3c30*/  STS.U16 [R72+UR12+0x2600], R107 ;  /* 0x0026006b48007988 */ /* 0x0003e8000800040c */
[----:B------:R1:W-:Y:S04]  /*3c40*/  STS.U16 [R55+UR12+0x2300], R98 ;  /* 0x0023006237007988 */ /* 0x0003e8000800040c */
[----:B------:R1:W-:Y:S01]  /*3c50*/  STS.U16 [R55+UR12+0x2700], R102 ;  /* 0x0027006637007988 */ /* 0x0003e2000800040c */
[----:B------:R-:W2:Y:S02]  /*3c60*/  FENCE.VIEW.ASYNC.T ;  /* 0x00000000000073c6 */ /* 0x000ea40000000200 */
[----:B--2---:R-:W-:Y:S06]  /*3c70*/  BAR.SYNC.DEFER_BLOCKING 0x0 ;  /* 0x0000000000007b1d */ /* 0x004fec0000010000 */
[----:B------:R-:W-:Y:S01]  /*3c80*/  LDTM.16dp32bit_t0_t15.x4 R4, tmem[UR13] ;  /* 0x0000000d000479ee */ /* 0x000fe20008900000 */
[----:B------:R-:W0:Y:S01]  /*3c90*/  LDTM.16dp32bit_t16_t31.x4 R4, tmem[UR13+0x4] ;  /* 0x0000040d000479ee */ /* 0x000e220008920000 */
[----:B------:R-:W-:Y:S01]  /*3ca0*/  NOP ;  /* 0x0000000000007918 */ /* 0x000fe20000000000 */
[C---:B0-----:R-:W-:Y:S01]  /*3cb0*/  FMUL R4, R20.reuse, R4 ;  /* 0x0000000414047220 */ /* 0x041fe20000400000 */
[C---:B------:R-:W-:Y:S01]  /*3cc0*/  FMUL R5, R20.reuse, R5 ;  /* 0x0000000514057220 */ /* 0x040fe20000400000 */
[C---:B------:R-:W-:Y:S01]  /*3cd0*/  FMUL R6, R20.reuse, R6 ;  /* 0x0000000614067220 */ /* 0x040fe20000400000 */
[----:B------:R-:W-:-:S04]  /*3ce0*/  FMUL R7, R20, R7 ;  /* 0x0000000714077220 */ /* 0x000fc80000400000 */
[----:B------:R1:W-:Y:S01]  /*3cf0*/  STTM.16dp32bit_t0_t15.x4 tmem[UR13], R4 ;  /* 0x00000004000079ed */ /* 0x0003e2000890000d */
[----:B------:R1:W-:Y:S01]  /*3d00*/  STTM.16dp32bit_t16_t31.x4 tmem[UR13+0x4], R4 ;  /* 0x00000404000079ed */ /* 0x0003e2000892000d */
[----:B------:R-:W0:Y:S02]  /*3d10*/  FENCE.VIEW.ASYNC.T ;  /* 0x00000000000073c6 */ /* 0x000e240000000200 */
[----:B0-----:R-:W-:Y:S06]  /*3d20*/  BAR.SYNC.DEFER_BLOCKING 0x0 ;  /* 0x0000000000007b1d */ /* 0x001fec0000010000 */
[----:B------:R0:W-:Y:S06]  /*3d30*/  MEMBAR.ALL.CTA ;  /* 0x0000000000007992 */ /* 0x0001ec0000008000 */
[----:B0-----:R-:W0:Y:S02]  /*3d40*/  FENCE.VIEW.ASYNC.S ;  /* 0x00000000000073c6 */ /* 0x001e240000000000 */
[----:B0-----:R-:W-:Y:S06]  /*3d50*/  BAR.SYNC.DEFER_BLOCKING 0x0 ;  /* 0x0000000000007b1d */ /* 0x001fec0000010000 */
[----:B------:R-:W-:Y:S05]  /*3d60*/  BRA.U UP2, `(.L_x_16) ;  /* 0x0000000102947547 */ /* 0x000fea000b800000 */
[----:B------:R-:W-:Y:S02]  /*3d70*/  UIADD3 UR27, UPT, UPT, UR11, 0x18, URZ ;  /* 0x000000180b1b7890 */ /* 0x000fe4000fffe0ff */
[----:B------:R-:W-:Y:S02]  /*3d80*/  UIADD3 UR60, UPT, UPT, UR11, 0x20, URZ ;  /* 0x000000200b3c7890 */ /* 0x000fe4000fffe0ff */
[----:B------:R-:W-:Y:S02]  /*3d90*/  UIADD3 UR61, UPT, UPT, UR11, 0x28, URZ ;  /* 0x000000280b3d7890 */ /* 0x000fe4000fffe0ff */
[----:B------:R-:W-:Y:S02]  /*3da0*/  UIADD3 UR62, UPT, UPT, UR11, 0x30, URZ ;  /* 0x000000300b3e7890 */ /* 0x000fe4000fffe0ff */
[----:B------:R-:W-:Y:S02]  /*3db0*/  UIADD3 UR63, UPT, UPT, UR11, 0x38, URZ ;  /* 0x000000380b3f7890 */ /* 0x000fe4000fffe0ff */
[----:B------:R-:W-:Y:S01]  /*3dc0*/  UIADD3 UR64, UPT, UPT, UR11, 0x40, URZ ;  /* 0x000000400b407890 */ /* 0x000fe2000fffe0ff */
[----:B------:R-:W-:Y:S01]  /*3dd0*/  UMOV UR8, 0x0 ;  /* 0x0000000000087882 */ /* 0x000fe20000000000 */
[----:B------:R-:W-:Y:S01]  /*3de0*/  UMOV UR9, 0x4040490 ;  /* 0x0404049000097882 */ /* 0x000fe20000000000 */
[----:B------:R-:W-:Y:S01]  /*3df0*/  UMOV UR23, 0x40004040 ;  /* 0x4000404000177882 */ /* 0x000fe20000000000 */
[----:B------:R-:W-:-:S02]  /*3e00*/  UIADD3 UR65, UPT, UPT, UR11, 0x48, URZ ;  /* 0x000000480b417890 */ /* 0x000fc4000fffe0ff */
[----:B------:R0:W-:Y:S01]  /*3e10*/  UTCHMMA tmem[UR16], gdesc[UR22], tmem[UR11], tmem[UR8], idesc[UR9], UPT ;  /* 0x00ff0816100079ea */ /* 0x0001e2000b80000b */
[----:B------:R-:W-:Y:S01]  /*3e20*/  UMOV UR58, 0x0 ;  /* 0x00000000003a7882 */ /* 0x000fe20000000000 */
        /* <DEDUP_REMOVED lines=14> */
[----:B------:R-:W-:Y:S01]  /*3f10*/  UMOV UR4, UR15 ;  /* 0x0000000f00047c82 */ /* 0x000fe20008000000 */
[----:B------:R-:W-:Y:S01]  /*3f20*/  UMOV UR5, URZ ;  /* 0x000000ff00057c82 */ /* 0x000fe20008000000 */
[----:B------:R0:W-:Y:S01]  /*3f30*/  UTCHMMA tmem[UR62], gdesc[UR40], tmem[UR11], tmem[UR52], idesc[UR53], UPT ;  /* 0x00ff34283e0079ea */ /* 0x0001e2000b80000b */
[----:B------:R-:W-:Y:S01]  /*3f40*/  UMOV UR28, 0x0 ;  /* 0x00000000001c7882 */ /* 0x000fe20000000000 */
[----:B------:R-:W-:Y:S01]  /*3f50*/  UMOV UR29, 0x4040490 ;  /* 0x04040490001d7882 */ /* 0x000fe20000000000 */
[----:B------:R0:W-:Y:S01]  /*3f60*/  UTCHMMA tmem[UR63], gdesc[UR42], tmem[UR11], tmem[UR50], idesc[UR51], UPT ;  /* 0x00ff322a3f0079ea */ /* 0x0001e2000b80000b */
[----:B------:R-:W-:Y:S01]  /*3f70*/  UMOV UR4, UR4 ;  /* 0x0000000400047c82 */ /* 0x000fe20008000000 */
[----:B------:R0:W-:Y:S01]  /*3f80*/  UTCHMMA tmem[UR64], gdesc[UR44], tmem[UR11], tmem[UR48], idesc[UR49], UPT ;  /* 0x00ff302c400079ea */ /* 0x0001e2000b80000b */
[----:B------:R0:W-:Y:S01]  /*3f90*/  UTCHMMA tmem[UR65], gdesc[UR46], tmem[UR11], tmem[UR28], idesc[UR29], UPT ;  /* 0x00ff1c2e410079ea */ /* 0x0001e2000b80000b */
[----:B------:R0:W-:Y:S01]  /*3fa0*/  UTCBAR [UR4], URZ ;  /* 0x000000ff040073e9 */ /* 0x0001e200080000ff */
[----:B------:R-:W-:Y:S01]  /*3fb0*/  NOP ;  /* 0x0000000000007918 */ /* 0x000fe20000000000 */
.L_x_16:
[----:B------:R-:W-:Y:S01]  /*3fc0*/  UIADD3 UR25, UPT, UPT, UR25, 0x1, URZ ;  /* 0x0000000119197890 */ /* 0x000fe2000fffe0ff */
[----:B------:R-:W-:Y:S01]  /*3fd0*/  FFMA R76, R20, R76, R35 ;  /* 0x0000004c144c7223 */ /* 0x000fe20000000023 */
[----:B------:R-:W-:Y:S01]  /*3fe0*/  UIADD3 UR6, UPT, UPT, UR6, 0x80, URZ ;  /* 0x0000008006067890 */ /* 0x000fe2000fffe0ff */
[----:B------:R-:W-:Y:S01]  /*3ff0*/  IADD3 R77, PT, PT, R77, UR19, RZ ;  /* 0x000000134d4d7c10 */ /* 0x000fe2000fffe0ff */
[----:B------:R-:W-:Y:S01]  /*4000*/  UISETP.GT.AND UP3, UPT, UR25, 0x1, UPT ;  /* 0x000000011900788c */ /* 0x000fe2000bf64270 */
[----:B-1----:R-:W-:Y:S01]  /*4010*/  MOV R88, UR7 ;  /* 0x0000000700587c02 */ /* 0x002fe20008000f00 */
[----:B------:R-:W-:Y:S01]  /*4020*/  UIADD3 UR21, UPT, UPT, UR20, UR21, URZ ;  /* 0x0000001514157290 */ /* 0x000fe2000fffe0ff */
[----:B------:R-:W-:Y:S01]  /*4030*/  MOV R81, R78 ;  /* 0x0000004e00517202 */ /* 0x000fe20000000f00 */
[----:B0-----:R-:W-:Y:S02]  /*4040*/  USEL UR4, URZ, 0x1, !UP3 ;  /* 0x00000001ff047887 */ /* 0x001fe4000d800000 */
[----:B------:R-:W-:-:S02]  /*4050*/  USEL UR25, UR25, URZ, !UP3 ;  /* 0x000000ff19197287 */ /* 0x000fc4000d800000 */
[----:B------:R-:W-:Y:S02]  /*4060*/  UISETP.GE.AND UP3, UPT, UR6, UR18, UPT ;  /* 0x000000120600728c */ /* 0x000fe4000bf66270 */
[----:B------:R-:W-:-:S07]  /*4070*/  ULOP3.LUT UR4, UR7, UR4, URZ, 0x3c, !UPT ;  /* 0x0000000407047292 */ /* 0x000fce000f8e3cff */
[----:B------:R-:W-:Y:S05]  /*4080*/  BRA.U !UP3, `(.L_x_17) ;  /* 0xffffffe90b1c7547 */ /* 0x000fea000b83ffff */
.L_x_12:
[----:B------:R-:W0:Y:S01]  /*4090*/  LDCU UR4, c[0x0][0x3f0] ;  /* 0x00007e00ff0477ac */ /* 0x000e220008000800 */
[C---:B------:R-:W-:Y:S01]  /*40a0*/  FMUL R0, R76.reuse, 8388608 ;  /* 0x4b0000004c007820 */ /* 0x040fe20000400000 */
[--C-:B------:R-:W-:Y:S01]  /*40b0*/  SHF.R.S32.HI R2, RZ, 0x4, R54.reuse ;  /* 0x00000004ff027819 */ /* 0x100fe20000011436 */
[----:B------:R-:W-:Y:S01]  /*40c0*/  HFMA2 R15, -RZ, RZ, 1.443359375, -0.2030029296875 ;  /* 0x3dc6b27fff0f7431 */ /* 0x000fe200000001ff */
[C---:B------:R-:W-:Y:S02]  /*40d0*/  FSETP.GEU.AND P3, PT, R76.reuse, 1.175494350822287508e-38, PT ;  /* 0x008000004c00780b */ /* 0x040fe40003f6e000 */
[----:B------:R-:W-:Y:S02]  /*40e0*/  SHF.R.S32.HI R8, RZ, 0x5, R54 ;  /* 0x00000005ff087819 */ /* 0x000fe40000011436 */
[C---:B------:R-:W-:Y:S02]  /*40f0*/  FSETP.GEU.AND P4, PT, |R76|.reuse, 1.175494350822287508e-38, PT ;  /* 0x008000004c00780b */ /* 0x040fe40003f8e200 */
[----:B------:R-:W-:-:S02]  /*4100*/  FSETP.GT.AND P2, PT, |R76|, 8.50705917302346158658e+37, PT ;  /* 0x7e8000004c00780b */ /* 0x000fc40003f44200 */
[----:B------:R-:W-:Y:S02]  /*4110*/  SHF.L.U32 R3, R54, 0x2, RZ ;  /* 0x0000000236037819 */ /* 0x000fe400000006ff */
[----:B------:R-:W-:Y:S02]  /*4120*/  SGXT R2, R2, 0x1 ;  /* 0x000000010202781a */ /* 0x000fe40000000200 */
[----:B------:R-:W-:Y:S01]  /*4130*/  FSEL R16, R0, R76, !P3 ;  /* 0x0000004c00107208 */ /* 0x000fe20005800000 */
[----:B0-----:R-:W-:-:S09]  /*4140*/  UISETP.GE.AND UP1, UPT, UR4, 0x1, UPT ;  /* 0x000000010400788c */ /* 0x001fd2000bf26270 */
[----:B------:R-:W-:Y:S05]  /*4150*/  BRA.U !UP1, `(.L_x_18) ;  /* 0x0000000109107547 */ /* 0x000fea000b800000 */
[----:B------:R-:W-:-:S06]  /*4160*/  USHF.L.U32 UR7, UR7, 0x1f, URZ ;  /* 0x0000001f07077899 */ /* 0x000fcc00080006ff */
[----:B------:R-:W-:-:S04]  /*4170*/  MOV R0, UR7 ;  /* 0x0000000700007c02 */ /* 0x000fc80008000f00 */
[----:B------:R-:W0:Y:S02]  /*4180*/  SYNCS.PHASECHK.TRANS64.TRYWAIT P0, [UR15], R0 ;  /* 0x00000000ff0075a7 */ /* 0x000e24000800110f */
[----:B0-----:R-:W-:Y:S05]  /*4190*/  @!P0 BRA `(.L_x_19) ;  /* 0x0000000800c48947 */ /* 0x001fea0003800000 */
.L_x_18:
[----:B------:R-:W-:Y:S01]  /*41a0*/  BAR.SYNC.DEFER_BLOCKING 0x0 ;  /* 0x0000000000007b1d */ /* 0x000fe20000010000 */
[----:B------:R-:W-:Y:S01]  /*41b0*/  @P2 FMUL R76, R76, 0.25 ;  /* 0x3e8000004c4c2820 */ /* 0x000fe20000400000 */
[----:B------:R-:W-:Y:S02]  /*41c0*/  IADD3 R0, PT, PT, R16, -0x3f3504f3, RZ ;  /* 0xc0cafb0d10007810 */ /* 0x000fe40007ffe0ff */
[----:B------:R-:W-:Y:S01]  /*41d0*/  SGXT R8, R8, 0x1 ;  /* 0x000000010808781a */ /* 0x000fe20000000200 */
[----:B------:R-:W-:Y:S01]  /*41e0*/  @!P4 FMUL R76, R76, 16777216 ;  /* 0x4b8000004c4cc820 */ /* 0x000fe20000400000 */
[----:B------:R-:W-:Y:S01]  /*41f0*/  LOP3.LUT R9, R2, 0x440, RZ, 0xc0, !PT ;  /* 0x0000044002097812 */ /* 0x000fe200078ec0ff */
[----:B------:R-:W0:Y:S01]  /*4200*/  LDCU.64 UR4, c[0x0][0x3e0] ;  /* 0x00007c00ff0477ac */ /* 0x000e220008000a00 */
[----:B------:R-:W-:Y:S01]  /*4210*/  LOP3.LUT R12, R54, 0x40, RZ, 0xc0, !PT ;  /* 0x00000040360c7812 */ /* 0x000fe200078ec0ff */
[----:B------:R-:W3:Y:S01]  /*4220*/  MUFU.RCP R10, R76 ;  /* 0x0000004c000a7308 */ /* 0x000ee20000001000 */
[----:B------:R-:W-:Y:S01]  /*4230*/  LOP3.LUT R2, R0, 0xff800000, RZ, 0xc0, !PT ;  /* 0xff80000000027812 */ /* 0x000fe200078ec0ff */
[----:B------:R-:W4:Y:S01]  /*4240*/  LDC.64 R20, c[0x0][0x398] ;  /* 0x0000e600ff147b82 */ /* 0x000f220000000a00 */
[----:B------:R-:W-:-:S02]  /*4250*/  LOP3.LUT R8, R8, 0x440, RZ, 0xc0, !PT ;  /* 0x0000044008087812 */ /* 0x000fc400078ec0ff */
[----:B------:R-:W-:Y:S02]  /*4260*/  LEA.HI R13, R12, R9, RZ, 0x1b ;  /* 0x000000090c0d7211 */ /* 0x000fe400078fd8ff */
[----:B------:R-:W-:Y:S02]  /*4270*/  IADD3 R0, PT, PT, R16, -R2, RZ ;  /* 0x8000000210007210 */ /* 0x000fe40007ffe0ff */
[----:B------:R-:W-:Y:S02]  /*4280*/  LEA R12, R12, UR12, 0x1 ;  /* 0x0000000c0c0c7c11 */ /* 0x000fe4000f8e08ff */
[----:B------:R-:W-:Y:S01]  /*4290*/  LOP3.LUT R9, R8, 0x27c, R3, 0x78, !PT ;  /* 0x0000027c08097812 */ /* 0x000fe200078e7803 */
[----:B------:R-:W-:Y:S01]  /*42a0*/  FADD R8, R0, -1 ;  /* 0xbf80000000087421 */ /* 0x000fe20000000000 */
[----:B------:R-:W-:Y:S01]  /*42b0*/  LOP3.LUT R14, R54, 0x80, RZ, 0xc0, !PT ;  /* 0x00000080360e7812 */ /* 0x000fe200078ec0ff */
[----:B------:R-:W5:Y:S02]  /*42c0*/  @!P1 SYNCS.CCTL.IV [UR12+0x3800] ;  /* 0x00380000ff0099b1 */ /* 0x000f64000800000c */
[----:B-----5:R-:W-:Y:S01]  /*42d0*/  BAR.SYNC.DEFER_BLOCKING 0x0 ;  /* 0x0000000000007b1d */ /* 0x020fe20000010000 */
[----:B------:R-:W-:Y:S01]  /*42e0*/  IADD3 R11, PT, PT, R9, R12, RZ ;  /* 0x0000000c090b7210 */ /* 0x000fe20007ffe0ff */
[----:B------:R-:W-:Y:S01]  /*42f0*/  FFMA.FTZ R9, R8, R15, -0.16845393180847167969 ;  /* 0xbe2c7f3008097423 */ /* 0x000fe2000001000f */
[----:B------:R-:W-:Y:S01]  /*4300*/  LEA R13, R14, R13, 0x1 ;  /* 0x0000000d0e0d7211 */ /* 0x000fe200078e08ff */
[----:B0-----:R-:W-:Y:S01]  /*4310*/  UIMAD UR4, UR10, UR4, URZ ;  /* 0x000000040a0472a4 */ /* 0x001fe2000f8e02ff */
[----:B------:R-:W-:Y:S01]  /*4320*/  LOP3.LUT R12, R3, 0xbc, RZ, 0xc0, !PT ;  /* 0x000000bc030c7812 */ /* 0x000fe200078ec0ff */
[C---:B------:R-:W-:Y:S01]  /*4330*/  FFMA.FTZ R9, R8.reuse, R9, 0.1716887056827545166 ;  /* 0x3e2fcf2a08097423 */ /* 0x040fe20000010009 */
[----:B------:R-:W-:Y:S01]  /*4340*/  FSEL R0, RZ, -23, P3 ;  /* 0xc1b80000ff007808 */ /* 0x000fe20001800000 */
[----:B-12---:R-:W-:Y:S01]  /*4350*/  LDTM.16dp32bit_t0_t15.x4 R4, tmem[UR13] ;  /* 0x0000000d000479ee */ /* 0x006fe20008900000 */
[----:B------:R-:W0:Y:S01]  /*4360*/  LDTM.16dp32bit_t16_t31.x4 R4, tmem[UR13+0x4] ;  /* 0x0000040d000479ee */ /* 0x000e220008920000 */
[----:B------:R-:W-:Y:S01]  /*4370*/  I2FP.F32.S32 R3, R2 ;  /* 0x0000000200037245 */ /* 0x000fe20000201400 */
[----:B------:R-:W-:Y:S01]  /*4380*/  FFMA.FTZ R9, R8, R9, -0.17900948226451873779 ;  /* 0xbe374e4308097423 */ /* 0x000fe20000010009 */
[----:B------:R-:W-:Y:S01]  /*4390*/  IADD3 R12, PT, PT, R12, R13, RZ ;  /* 0x0000000d0c0c7210 */ /* 0x000fe20007ffe0ff */
[----:B------:R-:W-:Y:S01]  /*43a0*/  IMAD R2, R53, UR5, RZ ;  /* 0x0000000535027c24 */ /* 0x000fe2000f8e02ff */
[----:B------:R-:W-:Y:S01]  /*43b0*/  ISETP.GE.U32.AND P0, PT, R16, 0x7f800000, PT ;  /* 0x7f8000001000780c */ /* 0x000fe20003f06070 */
[C---:B------:R-:W-:Y:S01]  /*43c0*/  FFMA.FTZ R9, R8.reuse, R9, 0.20512372255325317383 ;  /* 0x3e520bf408097423 */ /* 0x040fe20000010009 */
[----:B------:R-:W-:Y:S01]  /*43d0*/  FFMA.FTZ R0, R3, 1.1920928955078125e-07, R0 ;  /* 0x3400000003007823 */ /* 0x000fe20000010000 */
[----:B------:R-:W-:Y:S01]  /*43e0*/  SHF.R.U32.HI R3, RZ, 0x2, R54 ;  /* 0x00000002ff037819 */ /* 0x000fe20000011636 */
[----:B------:R-:W-:Y:S01]  /*43f0*/  USHF.L.U32 UR5, UR4, 0x1, URZ ;  /* 0x0000000104057899 */ /* 0x000fe200080006ff */
[----:B------:R-:W-:-:S02]  /*4400*/  FFMA.FTZ R9, R8, R9, -0.24046532809734344482 ;  /* 0xbe763c8b08097423 */ /* 0x000fc40000010009 */
[----:B------:R-:W-:Y:S02]  /*4410*/  LOP3.LUT R3, R3, 0x38, RZ, 0xc0, !PT ;  /* 0x0000003803037812 */ /* 0x000fe400078ec0ff */
[C---:B------:R-:W-:Y:S01]  /*4420*/  FFMA.FTZ R9, R8.reuse, R9, 0.28857114911079406738 ;  /* 0x3e93bf9908097423 */ /* 0x040fe20000010009 */
[----:B------:R-:W1:Y:S01]  /*4430*/  @!P1 SYNCS.CCTL.IV [UR12+0x3808] ;  /* 0x00380800ff0099b1 */ /* 0x000e62000800000c */
[----:B------:R-:W-:Y:S02]  /*4440*/  NOP ;  /* 0x0000000000007918 */ /* 0x000fe40000000000 */
[----:B------:R-:W-:Y:S01]  /*4450*/  FFMA.FTZ R9, R8, R9, -0.36067417263984680176 ;  /* 0xbeb8aa4908097423 */ /* 0x000fe20000010009 */
[----:B------:R-:W-:Y:S02]  /*4460*/  LOP3.LUT R14, R3, 0x1f, R54, 0xf8, !PT ;  /* 0x0000001f030e7812 */ /* 0x000fe400078ef836 */
[----:B------:R-:W-:Y:S01]  /*4470*/  FSETP.NEU.AND P1, PT, R16, RZ, PT ;  /* 0x000000ff1000720b */ /* 0x000fe20003f2d000 */
[----:B------:R-:W-:Y:S01]  /*4480*/  FFMA.FTZ R9, R8, R9, 0.48089820146560668945 ;  /* 0x3ef6384a08097423 */ /* 0x000fe20000010009 */
[----:B------:R-:W-:Y:S01]  /*4490*/  SHF.L.U32 R3, R14, 0x3, RZ ;  /* 0x000000030e037819 */ /* 0x000fe200000006ff */
[----:B0-----:R-:W-:Y:S01]  /*44a0*/  @P2 FMUL R4, R4, 0.25 ;  /* 0x3e80000004042820 */ /* 0x001fe20000400000 */
[----:B------:R-:W-:Y:S01]  /*44b0*/  @P2 FMUL R5, R5, 0.25 ;  /* 0x3e80000005052820 */ /* 0x000fe20000400000 */
[----:B------:R-:W-:Y:S01]  /*44c0*/  @P2 FMUL R6, R6, 0.25 ;  /* 0x3e80000006062820 */ /* 0x000fe20000400000 */
[----:B------:R-:W-:Y:S01]  /*44d0*/  @P2 FMUL R7, R7, 0.25 ;  /* 0x3e80000007072820 */ /* 0x000fe20000400000 */
[----:B------:R-:W-:Y:S01]  /*44e0*/  @!P4 FMUL R4, R4, 16777216 ;  /* 0x4b8000000404c820 */ /* 0x000fe20000400000 */
[----:B------:R-:W-:Y:S01]  /*44f0*/  @!P4 FMUL R5, R5, 16777216 ;  /* 0x4b8000000505c820 */ /* 0x000fe20000400000 */
[----:B------:R-:W-:Y:S01]  /*4500*/  @!P4 FMUL R6, R6, 16777216 ;  /* 0x4b8000000606c820 */ /* 0x000fe20000400000 */
[----:B------:R-:W-:Y:S01]  /*4510*/  @!P4 FMUL R7, R7, 16777216 ;  /* 0x4b8000000707c820 */ /* 0x000fe20000400000 */
[C---:B---3--:R-:W-:Y:S01]  /*4520*/  FMUL R4, R10.reuse, R4 ;  /* 0x000000040a047220 */ /* 0x048fe20000400000 */
[C---:B------:R-:W-:Y:S01]  /*4530*/  FMUL R5, R10.reuse, R5 ;  /* 0x000000050a057220 */ /* 0x040fe20000400000 */
[C---:B------:R-:W-:Y:S01]  /*4540*/  FMUL R6, R10.reuse, R6 ;  /* 0x000000060a067220 */ /* 0x040fe20000400000 */
[----:B------:R-:W-:Y:S01]  /*4550*/  FMUL R7, R10, R7 ;  /* 0x000000070a077220 */ /* 0x000fe20000400000 */
[----:B------:R-:W-:Y:S01]  /*4560*/  FFMA.FTZ R9, R8, R9, -0.72134751081466674805 ;  /* 0xbf38aa3b08097423 */ /* 0x000fe20000010009 */
[----:B------:R-:W0:Y:S01]  /*4570*/  LDC R10, c[0x0][0x3e8] ;  /* 0x0000fa00ff0a7b82 */ /* 0x000e220000000800 */
[----:B------:R-:W-:-:S02]  /*4580*/  F2FP.BF16.F32.PACK_AB R4, R5, R4 ;  /* 0x000000040504723e */ /* 0x000fc400000010ff */
[----:B------:R-:W-:Y:S01]  /*4590*/  F2FP.BF16.F32.PACK_AB R6, R7, R6 ;  /* 0x000000060706723e */ /* 0x000fe200000010ff */
[C---:B------:R-:W-:Y:S01]  /*45a0*/  FMUL R9, R8.reuse, R9 ;  /* 0x0000000908097220 */ /* 0x040fe20000400000 */
[----:B------:R-:W-:Y:S01]  /*45b0*/  SHF.R.U32.HI R7, RZ, 0x6, R54 ;  /* 0x00000006ff077819 */ /* 0x000fe20000011636 */
[----:B-1----:R1:W-:Y:S01]  /*45c0*/  STS [R11], R4 ;  /* 0x000000040b007388 */ /* 0x0023e20000000800 */
[----:B------:R-:W-:Y:S01]  /*45d0*/  LOP3.LUT R5, R3, 0xc0, RZ, 0xc0, !PT ;  /* 0x000000c003057812 */ /* 0x000fe200078ec0ff */
[----:B------:R-:W-:Y:S01]  /*45e0*/  FMUL R9, R8, R9 ;  /* 0x0000000908097220 */ /* 0x000fe20000400000 */
[----:B------:R-:W-:Y:S01]  /*45f0*/  SGXT.U32 R7, R7, 0x2 ;  /* 0x000000020707781a */ /* 0x000fe20000000000 */
[----:B------:R0:W-:Y:S01]  /*4600*/  STS [R11+0x100], R6 ;  /* 0x000100060b007388 */ /* 0x0001e20000000800 */
[----:B------:R-:W-:Y:S01]  /*4610*/  SHF.L.U32 R3, R2, 0x1, RZ ;  /* 0x0000000102037819 */ /* 0x000fe200000006ff */
[----:B------:R-:W-:Y:S01]  /*4620*/  FFMA.FTZ R9, R8, 1.4426950216293334961, R9 ;  /* 0x3fb8aa3b08097823 */ /* 0x000fe20000010009 */
[----:B------:R-:W-:Y:S01]  /*4630*/  SHF.L.U32 R54, R54, 0x4, RZ ;  /* 0x0000000436367819 */ /* 0x000fe200000006ff */
[----:B------:R-:W-:Y:S01]  /*4640*/  BAR.SYNC.DEFER_BLOCKING 0x0 ;  /* 0x0000000000007b1d */ /* 0x000fe20000010000 */
[----:B----4-:R-:W-:Y:S01]  /*4650*/  IADD3 R8, P2, P3, R3, UR5, R20 ;  /* 0x0000000503087c10 */ /* 0x010fe2000fb5e014 */
[----:B------:R-:W-:Y:S01]  /*4660*/  UIMAD.WIDE UR4, UR4, 0x2, URZ ;  /* 0x00000002040478a5 */ /* 0x000fe2000f8e02ff */
[----:B-1----:R-:W-:Y:S01]  /*4670*/  LOP3.LUT R4, R12, 0x40, RZ, 0x3c, !PT ;  /* 0x000000400c047812 */ /* 0x002fe200078e3cff */
[----:B------:R-:W-:Y:S01]  /*4680*/  IMAD.HI R2, R2, 0x2, RZ ;  /* 0x0000000202027827 */ /* 0x000fe200078e02ff */
[----:B------:R-:W-:-:S03]  /*4690*/  @P0 MOV R3, 0x7f800000 ;  /* 0x7f80000000030802 */ /* 0x000fc60000000f00 */
[----:B------:R-:W-:Y:S01]  /*46a0*/  FADD R0, R0, R9 ;  /* 0x0000000900007221 */ /* 0x000fe20000000000 */
[----:B------:R-:W-:Y:S02]  /*46b0*/  LOP3.LUT R54, R54, 0x30, RZ, 0xc0, !PT ;  /* 0x0000003036367812 */ /* 0x000fe400078ec0ff */
[----:B------:R-:W-:Y:S01]  /*46c0*/  SHF.L.U32 R14, R14, 0x4, RZ ;  /* 0x000000040e0e7819 */ /* 0x000fe200000006ff */
[----:B0-----:R-:W-:Y:S02]  /*46d0*/  IMAD R6, R7, R10, RZ ;  /* 0x0000000a07067224 */ /* 0x001fe400078e02ff */
[----:B------:R-:W-:Y:S01]  /*46e0*/  @P0 FFMA.FTZ R0, R16, R3, +INF ;  /* 0x7f80000010000423 */ /* 0x000fe20000010003 */
[----:B------:R-:W-:Y:S01]  /*46f0*/  IADD3 R19, PT, PT, R5, UR12, R54 ;  /* 0x0000000c05137c10 */ /* 0x000fe2000fffe036 */
[----:B------:R-:W0:Y:S01]  /*4700*/  LDCU UR4, c[0x0][0x3ec] ;  /* 0x00007d80ff0477ac */ /* 0x000e220008000800 */
[----:B------:R-:W-:Y:S02]  /*4710*/  LOP3.LUT R14, R14, 0xf0, RZ, 0xc0, !PT ;  /* 0x000000f00e0e7812 */ /* 0x000fe400078ec0ff */
[----:B------:R-:W-:-:S02]  /*4720*/  LEA R7, R10, R6, 0x2 ;  /* 0x000000060a077211 */ /* 0x000fc400078e10ff */
[----:B------:R-:W-:Y:S01]  /*4730*/  FSEL R5, R0, -INF , P1 ;  /* 0xff80000000057808 */ /* 0x000fe20000800000 */
[----:B------:R-:W-:Y:S01]  /*4740*/  IMAD.HI R0, R53, 0x4, RZ ;  /* 0x0000000435007827 */ /* 0x000fe200078e02ff */
[----:B------:R-:W-:-:S03]  /*4750*/  LEA R9, R10, R7, 0x2 ;  /* 0x000000070a097211 */ /* 0x000fc600078e10ff */
[----:B------:R-:W-:Y:S01]  /*4760*/  FFMA R78, R5, 0.69314718246459960938, R78 ;  /* 0x3f317218054e7823 */ /* 0x000fe2000000004e */
[----:B------:R-:W1:Y:S01]  /*4770*/  LDS.U16 R11, [R12+UR12] ;  /* 0x0000000c0c0b7984 */ /* 0x000e620008000400 */
[----:B------:R-:W-:-:S03]  /*4780*/  LEA R10, R10, R9, 0x2 ;  /* 0x000000090a0a7211 */ /* 0x000fc600078e10ff */
[----:B------:R-:W2:Y:S01]  /*4790*/  LDS.U16 R15, [R4+UR12] ;  /* 0x0000000c040f7984 */ /* 0x000ea20008000400 */
[----:B0-----:R-:W-:-:S03]  /*47a0*/  UIMAD UR4, UR10, UR4, URZ ;  /* 0x000000040a0472a4 */ /* 0x001fc6000f8e02ff */
[----:B------:R0:W3:Y:S01]  /*47b0*/  LDS.U16 R13, [R12+UR12+0x200] ;  /* 0x0002000c0c0d7984 */ /* 0x0000e20008000400 */
[----:B------:R-:W-:-:S03]  /*47c0*/  USHF.L.U32 UR6, UR4, 0x2, URZ ;  /* 0x0000000204067899 */ /* 0x000fc600080006ff */
[----:B------:R4:W5:Y:S01]  /*47d0*/  LDS.U16 R17, [R4+UR12+0x200] ;  /* 0x0002000c04117984 */ /* 0x0009620008000400 */
[----:B0-----:R-:W-:Y:S01]  /*47e0*/  IADD3.X R12, PT, PT, R2, UR5, R21, P2, P3 ;  /* 0x00000005020c7c10 */ /* 0x001fe200097e6415 */
[----:B------:R-:W-:Y:S01]  /*47f0*/  UIMAD.WIDE UR4, UR4, 0x4, URZ ;  /* 0x00000004040478a5 */ /* 0x000fe2000f8e02ff */
[CC--:B------:R-:W-:Y:S02]  /*4800*/  LEA R2, P0, R6.reuse, R8.reuse, 0x1 ;  /* 0x0000000806027211 */ /* 0x0c0fe400078008ff */
[----:B----4-:R-:W-:Y:S02]  /*4810*/  LEA R4, P1, R7, R8, 0x1 ;  /* 0x0000000807047211 */ /* 0x010fe400078208ff */
[----:B------:R-:W-:Y:S02]  /*4820*/  LEA.HI.X.SX32 R3, R6, R12, 0x1, P0 ;  /* 0x0000000c06037211 */ /* 0x000fe400000f0eff */
[-C--:B------:R-:W-:Y:S02]  /*4830*/  LEA R6, P0, R9, R8.reuse, 0x1 ;  /* 0x0000000809067211 */ /* 0x080fe400078008ff */
[----:B------:R-:W-:-:S02]  /*4840*/  LEA R8, P2, R10, R8, 0x1 ;  /* 0x000000080a087211 */ /* 0x000fc400078408ff */
[-C--:B------:R-:W-:Y:S02]  /*4850*/  LEA.HI.X.SX32 R5, R7, R12.reuse, 0x1, P1 ;  /* 0x0000000c07057211 */ /* 0x080fe400008f0eff */
[-C--:B------:R-:W-:Y:S02]  /*4860*/  LEA.HI.X.SX32 R7, R9, R12.reuse, 0x1, P0 ;  /* 0x0000000c09077211 */ /* 0x080fe400000f0eff */
[----:B------:R-:W-:Y:S02]  /*4870*/  LEA.HI.X.SX32 R9, R10, R12, 0x1, P2 ;  /* 0x0000000c0a097211 */ /* 0x000fe400010f0eff */
[----:B------:R-:W-:Y:S01]  /*4880*/  ISETP.GE.U32.AND P0, PT, R51, 0x40, PT ;  /* 0x000000403300780c */ /* 0x000fe20003f06070 */
[----:B-1----:R0:W-:Y:S04]  /*4890*/  STG.E.U16 desc[UR30][R2.64], R11 ;  /* 0x0000000b02007986 */ /* 0x0021e8000c10151e */
[----:B--2---:R-:W-:Y:S04]  /*48a0*/  STG.E.U16 desc[UR30][R4.64], R15 ;  /* 0x0000000f04007986 */ /* 0x004fe8000c10151e */
[----:B---3--:R-:W-:Y:S04]  /*48b0*/  STG.E.U16 desc[UR30][R6.64], R13 ;  /* 0x0000000d06007986 */ /* 0x008fe8000c10151e */
[----:B-----5:R-:W-:Y:S01]  /*48c0*/  STG.E.U16 desc[UR30][R8.64], R17 ;  /* 0x0000001108007986 */ /* 0x020fe2000c10151e */
[----:B0-----:R-:W0:Y:S01]  /*48d0*/  LDC.64 R10, c[0x0][0x3a0] ;  /* 0x0000e800ff0a7b82 */ /* 0x001e220000000a00 */
[----:B------:R-:W-:-:S07]  /*48e0*/  SHF.L.U32 R3, R53, 0x2, RZ ;  /* 0x0000000235037819 */ /* 0x000fce00000006ff */
[----:B------:R-:W-:Y:S01]  /*48f0*/  BAR.SYNC.DEFER_BLOCKING 0x0 ;  /* 0x0000000000007b1d */ /* 0x000fe20000010000 */
[----:B0-----:R-:W-:-:S05]  /*4900*/  IADD3 R2, P1, P2, R3, UR6, R10 ;  /* 0x0000000603027c10 */ /* 0x001fca000fa3e00a */
[----:B------:R-:W-:Y:S01]  /*4910*/  STSM.16.M88 [R19], R78 ;  /* 0x0000004e13007844 */ /* 0x000fe20000000000 */
[----:B------:R-:W-:Y:S01]  /*4920*/  IADD3.X R3, PT, PT, R0, UR5, R11, P1, P2 ;  /* 0x0000000500037c10 */ /* 0x000fe20008fe440b */
[----:B------:R-:W-:Y:S06]  /*4930*/  BAR.SYNC.DEFER_BLOCKING 0x0 ;  /* 0x0000000000007b1d */ /* 0x000fec0000010000 */
[----:B------:R-:W0:Y:S04]  /*4940*/  LDSM.16.M88 R21, [R14+UR12] ;  /* 0x0000000c0e15783b */ /* 0x000e280008000000 */
[----:B0-----:R0:W-:Y:S01]  /*4950*/  @!P0 STG.E desc[UR30][R2.64], R21 ;  /* 0x0000001502008986 */ /* 0x0011e2000c10191e */
[----:B------:R-:W-:Y:S06]  /*4960*/  BAR.SYNC.DEFER_BLOCKING 0x0 ;  /* 0x0000000000007b1d */ /* 0x000fec0000010000 */
[----:B------:R-:W-:Y:S05]  /*4970*/  BRA.U UP0, `(.L_x_20) ;  /* 0x0000000100a07547 */ /* 0x000fea000b800000 */
[----:B------:R-:W1:Y:S01]  /*4980*/  S2UR UR5, SR_CgaCtaId ;  /* 0x00000000000579c3 */ /* 0x000e620000008800 */
[----:B------:R-:W-:Y:S01]  /*4990*/  NOP ;  /* 0x0000000000007918 */ /* 0x000fe20000000000 */
[----:B------:R-:W-:Y:S01]  /*49a0*/  UMOV UR4, 0x50 ;  /* 0x0000005000047882 */ /* 0x000fe20000000000 */
[----:B------:R-:W-:Y:S01]  /*49b0*/  MOV R0, UR11 ;  /* 0x0000000b00007c02 */ /* 0x000fe20008000f00 */
[----:B------:R-:W-:Y:S01]  /*49c0*/  HFMA2 R7, -RZ, RZ, 0, 5.9604644775390625e-08 ;  /* 0x00000001ff077431 */ /* 0x000fe200000001ff */
[----:B0-----:R-:W-:Y:S02]  /*49d0*/  MOV R3, 0xf ;  /* 0x0000000f00037802 */ /* 0x001fe40000000f00 */
[----:B------:R-:W-:-:S04]  /*49e0*/  LOP3.LUT R0, R0, 0xffff, RZ, 0xc0, !PT ;  /* 0x0000ffff00007812 */ /* 0x000fc800078ec0ff */
[----:B------:R-:W-:-:S04]  /*49f0*/  SHF.R.U32.HI R0, RZ, 0x5, R0 ;  /* 0x00000005ff007819 */ /* 0x000fc80000011600 */
[----:B------:R-:W-:Y:S02]  /*4a00*/  IADD3 R2, PT, PT, R0, 0x10, RZ ;  /* 0x0000001000027810 */ /* 0x000fe40007ffe0ff */
[----:B------:R-:W-:Y:S01]  /*4a10*/  SHF.L.U32 R0, R3, R0, RZ ;  /* 0x0000000003007219 */ /* 0x000fe200000006ff */
[----:B-1----:R-:W-:Y:S01]  /*4a20*/  ULEA UR6, UR5, UR4, 0x18 ;  /* 0x0000000405067291 */ /* 0x002fe2000f8ec0ff */
[----:B------:R-:W-:-:S04]  /*4a30*/  SHF.L.U32 R3, R7, R2, RZ ;  /* 0x0000000207037219 */ /* 0x000fc800000006ff */
[----:B------:R-:W-:-:S04]  /*4a40*/  LOP3.LUT R0, R3, R0, RZ, 0xfc, !PT ;  /* 0x0000000003007212 */ /* 0x000fc800078efcff */
[----:B------:R-:W0:Y:S01]  /*4a50*/  LDS R5, [UR6] ;  /* 0x00000006ff057984 */ /* 0x000e220008000800 */
[C---:B------:R-:W-:Y:S02]  /*4a60*/  LOP3.LUT R2, R0.reuse, 0xffff, RZ, 0xc0, !PT ;  /* 0x0000ffff00027812 */ /* 0x040fe400078ec0ff */
[----:B0-----:R-:W-:-:S04]  /*4a70*/  LOP3.LUT R3, R0, 0xffff, R5, 0x80, !PT ;  /* 0x0000ffff00037812 */ /* 0x001fc800078e8005 */
[----:B------:R-:W-:-:S13]  /*4a80*/  ISETP.NE.AND P0, PT, R3, R2, PT ;  /* 0x000000020300720c */ /* 0x000fda0003f05270 */
[----:B------:R-:W-:Y:S05]  /*4a90*/  @P0 BRA `(.L_x_21) ;  /* 0x0000000000500947 */ /* 0x000fea0003800000 */
[----:B------:R-:W-:Y:S02]  /*4aa0*/  SHF.R.U32.HI R5, RZ, 0x10, R5 ;  /* 0x00000010ff057819 */ /* 0x000fe40000011605 */
[----:B------:R-:W-:-:S04]  /*4ab0*/  SHF.R.U32.HI R2, RZ, 0x10, R0 ;  /* 0x00000010ff027819 */ /* 0x000fc80000011600 */
[----:B------:R-:W-:-:S04]  /*4ac0*/  LOP3.LUT R5, R5, R2, RZ, 0xc0, !PT ;  /* 0x0000000205057212 */ /* 0x000fc800078ec0ff */
[----:B------:R-:W-:-:S13]  /*4ad0*/  ISETP.NE.AND P0, PT, R5, R2, PT ;  /* 0x000000020500720c */ /* 0x000fda0003f05270 */
[----:B------:R-:W-:Y:S05]  /*4ae0*/  @P0 BRA `(.L_x_22) ;  /* 0x0000000000300947 */ /* 0x000fea0003800000 */
[----:B------:R-:W-:Y:S01]  /*4af0*/  R2UR UR4, R0 ;  /* 0x00000000000472ca */ /* 0x000fe200000e0000 */
[----:B------:R-:W-:Y:S01]  /*4b00*/  VOTEU.ANY UR5, UPT, PT ;  /* 0x0000000000057886 */ /* 0x000fe200038e0100 */
[----:B------:R-:W0:Y:S01]  /*4b10*/  S2R R0, SR_LANEID ;  /* 0x0000000000007919 */ /* 0x000e220000000000 */
[----:B------:R-:W-:-:S10]  /*4b20*/  UFLO.U32 UR5, UR5 ;  /* 0x00000005000572bd */ /* 0x000fd400080e0000 */
[----:B------:R-:W-:-:S06]  /*4b30*/  ULOP3.LUT UR4, URZ, UR4, URZ, 0x33, !UPT ;  /* 0x00000004ff047292 */ /* 0x000fcc000f8e33ff */
[----:B------:R-:W-:-:S04]  /*4b40*/  MOV R2, UR4 ;  /* 0x0000000400027c02 */ /* 0x000fc80008000f00 */
[----:B------:R-:W1:Y:S02]  /*4b50*/  REDUX UR7, R2 ;  /* 0x00000000020773c4 */ /* 0x000e640000000000 */
[----:B------:R2:W-:Y:S01]  /*4b60*/  UTCATOMSWS.AND URZ, UR4 ;  /* 0x0000000400ff79e3 */ /* 0x0005e20008000000 */
[----:B0-----:R-:W-:Y:S02]  /*4b70*/  ISETP.EQ.U32.AND P0, PT, R0, UR5, PT ;  /* 0x0000000500007c0c */ /* 0x001fe4000bf02070 */
[----:B-1----:R-:W-:-:S11]  /*4b80*/  MOV R0, UR7 ;  /* 0x0000000700007c02 */ /* 0x002fd60008000f00 */
[----:B------:R2:W-:Y:S01]  /*4b90*/  @P0 ATOMS.AND RZ, [UR6], R0 ;  /* 0x00000000ffff098c */ /* 0x0005e2000a800006 */
[----:B------:R-:W-:Y:S05]  /*4ba0*/  BRA `(.L_x_20) ;  /* 0x0000000000147947 */ /* 0x000fea0003800000 */
.L_x_22:
[----:B------:R-:W-:-:S07]  /*4bb0*/  MOV R2, 0x4bd0 ;  /* 0x00004bd000027802 */ /* 0x000fce0000000f00 */
[----:B------:R-:W-:Y:S05]  /*4bc0*/  CALL.REL.NOINC `($__internal_0_$__cuda_sm10x_tcgen05_guardrail_trap_col_being_dealloced_not_returned_by_alloc) ;  /* 0x0000000000447944 */ /* 0x000fea0003c00000 */
[----:B------:R-:W-:Y:S05]  /*4bd0*/  BRA `(.L_x_20) ;  /* 0x0000000000087947 */ /* 0x000fea0003800000 */
.L_x_21:
[----:B------:R-:W-:-:S07]  /*4be0*/  MOV R2, 0x4c00 ;  /* 0x00004c0000027802 */ /* 0x000fce0000000f00 */
[----:B------:R-:W-:Y:S05]  /*4bf0*/  CALL.REL.NOINC `($__internal_2_$__cuda_sm10x_tcgen05_guardrail_trap_unallocated_columns_being_dealloced) ;  /* 0x0000000000507944 */ /* 0x000fea0003c00000 */
.L_x_20:
[----:B------:R-:W-:Y:S01]  /*4c00*/  NOP ;  /* 0x0000000000007918 */ /* 0x000fe20000000000 */
[----:B--2---:R-:W-:Y:S05]  /*4c10*/  EXIT ;  /* 0x000000000000794d */ /* 0x004fea0003800000 */
.L_x_8:
[----:B------:R-:W1:Y:S02]  /*4c20*/  SYNCS.PHASECHK.TRANS64.TRYWAIT P0, [UR12+0x1000], RZ ;  /* 0x001000ffff0075a7 */ /* 0x000e64000800110c */
[----:B-1----:R-:W-:Y:S05]  /*4c30*/  @!P0 BRA `(.L_x_8) ;  /* 0xfffffffc00f88947 */ /* 0x002fea000383ffff */
[----:B------:R-:W-:Y:S05]  /*4c40*/  BRA `(.L_x_7) ;  /* 0xffffffc000b87947 */ /* 0x000fea000383ffff */
.L_x_14:
[----:B------:R-:W1:Y:S02]  /*4c50*/  SYNCS.PHASECHK.TRANS64.TRYWAIT P2, [UR12+0x3810], RZ ;  /* 0x003810ffff0075a7 */ /* 0x000e64000804110c */
[----:B-1----:R-:W-:Y:S05]  /*4c60*/  @!P2 BRA `(.L_x_14) ;  /* 0xfffffffc00f8a947 */ /* 0x002fea000383ffff */
[----:B------:R-:W-:Y:S05]  /*4c70*/  BRA `(.L_x_23) ;  /* 0xffffffe000007947 */ /* 0x000fea000383ffff */
.L_x_15:
[----:B------:R-:W1:Y:S02]  /*4c80*/  SYNCS.PHASECHK.TRANS64.TRYWAIT P2, [UR15], R88 ;  /* 0x00000058ff0075a7 */ /* 0x000e64000804110f */
[----:B-1----:R-:W-:Y:S05]  /*4c90*/  @!P2 BRA `(.L_x_15) ;  /* 0xfffffffc00f8a947 */ /* 0x002fea000383ffff */
[----:B------:R-:W-:Y:S05]  /*4ca0*/  BRA `(.L_x_24) ;  /* 0xffffffec002c7947 */ /* 0x000fea000383ffff */
.L_x_19:
[----:B------:R-:W0:Y:S02]  /*4cb0*/  SYNCS.PHASECHK.TRANS64.TRYWAIT P0, [UR15], R0 ;  /* 0x00000000ff0075a7 */ /* 0x000e24000800110f */
[----:B0-----:R-:W-:Y:S05]  /*4cc0*/  @!P0 BRA `(.L_x_19) ;  /* 0xfffffffc00f88947 */ /* 0x001fea000383ffff */
[----:B------:R-:W-:Y:S05]  /*4cd0*/  BRA `(.L_x_18) ;  /* 0xfffffff400307947 */ /* 0x000fea000383ffff */
        .weak           $__internal_0_$__cuda_sm10x_tcgen05_guardrail_trap_col_being_dealloced_not_returned_by_alloc
        .type           $__internal_0_$__cuda_sm10x_tcgen05_guardrail_trap_col_being_dealloced_not_returned_by_alloc,@function
        .size           $__internal_0_$__cuda_sm10x_tcgen05_guardrail_trap_col_being_dealloced_not_returned_by_alloc,($__internal_1_$__cuda_sm10x_tcgen05_guardrail_trap_phase_invalid_during_alloc - $__internal_0_$__cuda_sm10x_tcgen05_guardrail_trap_col_being_dealloced_not_returned_by_alloc)
$__internal_0_$__cuda_sm10x_tcgen05_guardrail_trap_col_being_dealloced_not_returned_by_alloc:
[----:B------:R-:W-:Y:S05]  /*4ce0*/  BPT.TRAP 0x1 ;  /* 0x000000040000795c */ /* 0x000fea0000300000 */
[----:B------:R-:W-:-:S04]  /*4cf0*/  MOV R3, 0x0 ;  /* 0x0000000000037802 */ /* 0x000fc80000000f00 */
[----:B------:R-:W-:Y:S05]  /*4d00*/  RET.REL.NODEC R2 `(attn_fwd) ;  /* 0xffffffb002bc7950 */ /* 0x000fea0003c3ffff */
        .weak           $__internal_1_$__cuda_sm10x_tcgen05_guardrail_trap_phase_invalid_during_alloc
        .type           $__internal_1_$__cuda_sm10x_tcgen05_guardrail_trap_phase_invalid_during_alloc,@function
        .size           $__internal_1_$__cuda_sm10x_tcgen05_guardrail_trap_phase_invalid_during_alloc,($__internal_2_$__cuda_sm10x_tcgen05_guardrail_trap_unallocated_columns_being_dealloced - $__internal_1_$__cuda_sm10x_tcgen05_guardrail_trap_phase_invalid_during_alloc)
$__internal_1_$__cuda_sm10x_tcgen05_guardrail_trap_phase_invalid_during_alloc:
[----:B------:R-:W-:Y:S05]  /*4d10*/  BPT.TRAP 0x1 ;  /* 0x000000040000795c */ /* 0x000fea0000300000 */
[----:B------:R-:W-:-:S04]  /*4d20*/  HFMA2 R3, -RZ, RZ, 0, 0 ;  /* 0x00000000ff037431 */ /* 0x000fc800000001ff */
[----:B------:R-:W-:Y:S05]  /*4d30*/  RET.REL.NODEC R2 `(attn_fwd) ;  /* 0xffffffb002b07950 */ /* 0x000fea0003c3ffff */
        .weak           $__internal_2_$__cuda_sm10x_tcgen05_guardrail_trap_unallocated_columns_being_dealloced
        .type           $__internal_2_$__cuda_sm10x_tcgen05_guardrail_trap_unallocated_columns_being_dealloced,@function
        .size           $__internal_2_$__cuda_sm10x_tcgen05_guardrail_trap_unallocated_columns_being_dealloced,(.L_x_28 - $__internal_2_$__cuda_sm10x_tcgen05_guardrail_trap_unallocated_columns_being_dealloced)
$__internal_2_$__cuda_sm10x_tcgen05_guardrail_trap_unallocated_columns_being_dealloced:
[----:B------:R-:W-:Y:S05]  /*4d40*/  BPT.TRAP 0x1 ;  /* 0x000000040000795c */ /* 0x000fea0000300000 */
[----:B------:R-:W-:-:S04]  /*4d50*/  MOV R3, 0x0 ;  /* 0x0000000000037802 */ /* 0x000fc80000000f00 */
[----:B------:R-:W-:Y:S05]  /*4d60*/  RET.REL.NODEC R2 `(attn_fwd) ;  /* 0xffffffb002a47950 */ /* 0x000fea0003c3ffff */
.L_x_25:
[----:B------:R-:W-:-:S00]  /*4d70*/  BRA `(.L_x_25) ;  /* 0xfffffffc00fc7947 */ /* 0x000fc0000383ffff */
[----:B------:R-:W-:-:S00]  /*4d80*/  NOP ;  /* 0x0000000000007918 */ /* 0x000fc00000000000 */
[----:B------:R-:W-:-:S00]  /*4d90*/  NOP ;  /* 0x0000000000007918 */ /* 0x000fc00000000000 */
[----:B------:R-:W-:-:S00]  /*4da0*/  NOP ;  /* 0x0000000000007918 */ /* 0x000fc00000000000 */
[----:B------:R-:W-:-:S00]  /*4db0*/  NOP ;  /* 0x0000000000007918 */ /* 0x000fc00000000000 */
[----:B------:R-:W-:-:S00]  /*4dc0*/  NOP ;  /* 0x0000000000007918 */ /* 0x000fc00000000000 */
[----:B------:R-:W-:-:S00]  /*4dd0*/  NOP ;  /* 0x0000000000007918 */ /* 0x000fc00000000000 */
[----:B------:R-:W-:-:S00]  /*4de0*/  NOP ;  /* 0x0000000000007918 */ /* 0x000fc00000000000 */
[----:B------:R-:W-:-:S00]  /*4df0*/  NOP ;  /* 0x0000000000007918 */ /* 0x000fc00000000000 */
.L_x_28:


//--------------------- .nv.global.init           --------------------------
	.section	.nv.global.init,"aw",@progbits
.nv.global.init:
	.type		_$_str,@object
	.size		_$_str,(.L_3 - _$_str)
_$_str:
        /*0000*/ 	.byte	0x5f, 0x5f, 0x43, 0x55, 0x44, 0x41, 0x5f, 0x46, 0x54, 0x5a, 0x00
.L_3:


//--------------------- .nv.shared.attn_fwd       --------------------------
	.section	.nv.shared.attn_fwd,"aw",@nobits
	.sectionflags	@""
	.align	16
	.zero		1024


//--------------------- .nv.shared.reserved.0     --------------------------
	.section	.nv.shared.reserved.0,"aw",@nobits
	.align	8
	.weak		__nv_reservedSMEM_offset_0_alias
	.size		__nv_reservedSMEM_offset_0_alias, 0, 64
	.other		__nv_reservedSMEM_offset_0_alias,@"STO_CUDA_RESERVED_SHARED STV_DEFAULT"
__nv_reservedSMEM_offset_0_alias:
	.zero		0
.nv.shared.reserved.0:
	.zero		64
	.weak		__nv_reservedSMEM_allocation_phase
	.type		__nv_reservedSMEM_allocation_phase,@object
	.size		__nv_reservedSMEM_allocation_phase,(.L_0 - __nv_reservedSMEM_allocation_phase)
__nv_reservedSMEM_allocation_phase:
	.zero		1
.L_0:
	.zero		7
	.weak		__nv_reservedSMEM_devtool_atexit_pc
	.type		__nv_reservedSMEM_devtool_atexit_pc,@object
	.size		__nv_reservedSMEM_devtool_atexit_pc,(__nv_reservedSMEM_allocation_mask - __nv_reservedSMEM_devtool_atexit_pc)
__nv_reservedSMEM_devtool_atexit_pc:
	.zero		8
	.weak		__nv_reservedSMEM_allocation_mask
	.type		__nv_reservedSMEM_allocation_mask,@object
	.size		__nv_reservedSMEM_allocation_mask,(.L_2 - __nv_reservedSMEM_allocation_mask)
__nv_reservedSMEM_allocation_mask:
	.zero		4
.L_2:


//--------------------- .nv.constant0.attn_fwd    --------------------------
	.section	.nv.constant0.attn_fwd,"a",@progbits
	.sectionflags	@""
	.align	4
.nv.constant0.attn_fwd:
	.zero		1032


//--------------------- SYMBOLS --------------------------

	.type		.nv.reservedSmem.offset0,@object
	.size		.nv.reservedSmem.offset0,0x4
	.type		.nv.reservedSmem.cap,@object
	.size		.nv.reservedSmem.cap,0x4
